//
// Generated by NVIDIA NVVM Compiler
//
// Compiler Build ID: CL-36424714
// Cuda compilation tools, release 13.0, V13.0.88
// Based on NVVM 20.0.0
//

.version 9.0
.target sm_100
.address_size 64

	// .globl	lambda_crit_37781

.visible .entry lambda_crit_37781(
	.param .f32 lambda_crit_37781_param_0,
	.param .u64 .ptr .align 1 lambda_crit_37781_param_1,
	.param .u64 .ptr .align 1 lambda_crit_37781_param_2,
	.param .u64 .ptr .align 1 lambda_crit_37781_param_3,
	.param .f32 lambda_crit_37781_param_4,
	.param .align 8 .b8 lambda_crit_37781_param_5[80],
	.param .u64 .ptr .align 1 lambda_crit_37781_param_6
)
{
	.local .align 4 .b8 	__local_depot0[56];
	.reg .b64 	%SP;
	.reg .b64 	%SPL;
	.reg .pred 	%p<13>;
	.reg .b32 	%r<51>;
	.reg .b32 	%f<15>;
	.reg .b64 	%rd<27>;

	mov.u64 	%SPL, __local_depot0;
	ld.param.f32 	%f1, [lambda_crit_37781_param_0];
	ld.param.u64 	%rd1, [lambda_crit_37781_param_1];
	ld.param.u64 	%rd2, [lambda_crit_37781_param_2];
	ld.param.u64 	%rd3, [lambda_crit_37781_param_3];
	ld.param.f32 	%f2, [lambda_crit_37781_param_4];
	ld.param.v2.u32 	{%r10, %r11}, [lambda_crit_37781_param_5+72];
	ld.param.u64 	%rd9, [lambda_crit_37781_param_6];
	mov.u32 	%r12, %ctaid.x;
	mov.u32 	%r13, %ntid.x;
	mov.u32 	%r14, %tid.x;
	shl.b32 	%r15, %r10, 1;
	mad.lo.s32 	%r16, %r12, %r13, %r14;
	add.s32 	%r17, %r15, %r16;
	setp.eq.s32 	%p1, %r16, 0;
	mul.lo.s32 	%r18, %r10, 3;
	setp.ge.s32 	%p2, %r17, %r18;
	or.pred  	%p3, %p1, %p2;
	@%p3 bra 	$L__BB0_3;
	mov.u32 	%r19, %tid.y;
	mov.u32 	%r20, %ntid.y;
	mov.u32 	%r21, %ctaid.y;
	mad.lo.s32 	%r22, %r21, %r20, %r19;
	setp.lt.u32 	%p4, %r22, 2;
	add.s32 	%r23, %r11, -2;
	setp.ge.s32 	%p5, %r22, %r23;
	or.pred  	%p6, %p4, %p5;
	@%p6 bra 	$L__BB0_3;
	add.u64 	%rd11, %SPL, 0;
	add.s32 	%r24, %r17, 5;
	mad.lo.s32 	%r25, %r10, %r22, %r24;
	cvta.to.global.u64 	%rd12, %rd9;
	mul.wide.s32 	%rd13, %r25, 4;
	add.s64 	%rd14, %rd12, %rd13;
	ld.global.f32 	%f3, [%rd14];
	cvta.to.global.u64 	%rd15, %rd1;
	add.s64 	%rd16, %rd15, %rd13;
	ld.global.f32 	%f4, [%rd16];
	cvt.rzi.s32.f32 	%r26, %f3;
	abs.s32 	%r27, %r26;
	cvt.rzi.s32.f32 	%r28, %f4;
	abs.s32 	%r29, %r28;
	cvta.to.global.u64 	%rd17, %rd3;
	add.s64 	%rd18, %rd17, %rd13;
	ld.global.f32 	%f5, [%rd18];
	shl.b32 	%r30, %r29, 15;
	mul.lo.s32 	%r31, %r27, 13573;
	shl.b32 	%r32, %r27, 16;
	xor.b32  	%r33, %r28, %r26;
	add.s32 	%r34, %r31, %r32;
	setp.lt.s32 	%p7, %r30, %r31;
	setp.lt.s32 	%p8, %r34, %r30;
	shr.u32 	%r35, %r33, 31;
	selp.b32 	%r36, 4, 0, %p7;
	selp.b32 	%r37, 2, 0, %p8;
	or.b32  	%r38, %r37, %r35;
	or.b32  	%r39, %r38, %r36;
	mov.b32 	%r40, 1;
	st.local.u32 	[%rd11], %r40;
	st.local.u32 	[%rd11+4], %r40;
	mov.b32 	%r41, -1;
	st.local.u32 	[%rd11+8], %r41;
	st.local.u32 	[%rd11+12], %r40;
	mov.b32 	%r42, 0;
	st.local.u32 	[%rd11+16], %r42;
	st.local.u32 	[%rd11+20], %r40;
	st.local.u32 	[%rd11+24], %r42;
	st.local.u32 	[%rd11+28], %r40;
	st.local.u32 	[%rd11+32], %r40;
	st.local.u32 	[%rd11+36], %r42;
	st.local.u32 	[%rd11+40], %r40;
	st.local.u32 	[%rd11+44], %r42;
	st.local.u32 	[%rd11+48], %r40;
	st.local.u32 	[%rd11+52], %r42;
	mul.wide.u32 	%rd19, %r39, 8;
	add.s64 	%rd20, %rd11, %rd19;
	ld.local.u32 	%r43, [%rd20];
	ld.local.u32 	%r44, [%rd20+4];
	add.s32 	%r45, %r44, %r22;
	add.s32 	%r46, %r24, %r43;
	mad.lo.s32 	%r47, %r45, %r10, %r46;
	mul.wide.s32 	%rd21, %r47, 4;
	add.s64 	%rd22, %rd17, %rd21;
	ld.global.f32 	%f6, [%rd22];
	sub.s32 	%r48, %r24, %r43;
	sub.s32 	%r49, %r22, %r44;
	mad.lo.s32 	%r50, %r49, %r10, %r48;
	mul.wide.s32 	%rd23, %r50, 4;
	add.s64 	%rd24, %rd17, %rd23;
	ld.global.f32 	%f7, [%rd24];
	setp.lt.f32 	%p9, %f7, %f5;
	setp.lt.f32 	%p10, %f6, %f5;
	selp.f32 	%f8, 0f3F800000, 0f00000000, %p9;
	setp.lt.f32 	%p11, %f2, %f5;
	setp.lt.f32 	%p12, %f1, %f5;
	selp.f32 	%f9, 0f3F800000, 0f00000000, %p10;
	selp.f32 	%f10, 0f3F800000, 0f00000000, %p11;
	selp.f32 	%f11, 0f3F800000, 0f00000000, %p12;
	fma.rn.f32 	%f12, %f10, 0f41600000, %f11;
	mul.f32 	%f13, %f12, %f9;
	mul.f32 	%f14, %f13, %f8;
	cvta.to.global.u64 	%rd25, %rd2;
	add.s64 	%rd26, %rd25, %rd13;
	st.global.f32 	[%rd26], %f14;
$L__BB0_3:
	ret;

}
	// .globl	lambda_crit_37249
.visible .entry lambda_crit_37249(
	.param .u64 .ptr .align 1 lambda_crit_37249_param_0,
	.param .u64 .ptr .align 1 lambda_crit_37249_param_1,
	.param .align 8 .b8 lambda_crit_37249_param_2[80],
	.param .u64 .ptr .align 1 lambda_crit_37249_param_3,
	.param .u64 .ptr .align 1 lambda_crit_37249_param_4
)
{
	.reg .pred 	%p<7>;
	.reg .b32 	%r<38>;
	.reg .b32 	%f<17>;
	.reg .b64 	%rd<27>;

	ld.param.u64 	%rd2, [lambda_crit_37249_param_1];
	ld.param.v2.u32 	{%r11, %r12}, [lambda_crit_37249_param_2+72];
	ld.param.u64 	%rd8, [lambda_crit_37249_param_3];
	ld.param.u64 	%rd9, [lambda_crit_37249_param_4];
	mov.u32 	%r13, %ctaid.x;
	mov.u32 	%r14, %ntid.x;
	mov.u32 	%r15, %tid.x;
	mad.lo.s32 	%r16, %r13, %r14, %r15;
	shl.b32 	%r17, %r11, 1;
	add.s32 	%r18, %r17, %r16;
	setp.eq.s32 	%p1, %r16, 0;
	mul.lo.s32 	%r3, %r11, 3;
	setp.ge.s32 	%p2, %r18, %r3;
	or.pred  	%p3, %p1, %p2;
	@%p3 bra 	$L__BB1_3;
	mov.u32 	%r19, %tid.y;
	mov.u32 	%r20, %ntid.y;
	mov.u32 	%r21, %ctaid.y;
	mad.lo.s32 	%r22, %r21, %r20, %r19;
	setp.lt.u32 	%p4, %r22, 2;
	add.s32 	%r23, %r12, -2;
	setp.ge.s32 	%p5, %r22, %r23;
	or.pred  	%p6, %p4, %p5;
	@%p6 bra 	$L__BB1_3;
	ld.param.u64 	%rd26, [lambda_crit_37249_param_0];
	cvta.to.global.u64 	%rd10, %rd2;
	cvta.to.global.u64 	%rd11, %rd26;
	mul.lo.s32 	%r24, %r11, %r22;
	add.s32 	%r25, %r24, %r18;
	add.s32 	%r26, %r25, 5;
	cvta.to.global.u64 	%rd12, %rd8;
	mul.wide.s32 	%rd13, %r26, 4;
	add.s64 	%rd14, %rd12, %rd13;
	mov.b32 	%r27, 0;
	st.global.u32 	[%rd14], %r27;
	add.s64 	%rd15, %rd10, %rd13;
	sub.s32 	%r28, %r24, %r11;
	cvta.to.global.u64 	%rd16, %rd9;
	add.s64 	%rd17, %rd16, %rd13;
	ld.global.f32 	%f1, [%rd17];
	ld.global.f32 	%f2, [%rd11];
	add.s32 	%r29, %r28, %r3;
	sub.s32 	%r30, %r29, %r11;
	add.s32 	%r31, %r28, %r18;
	add.s32 	%r32, %r31, 5;
	mad.lo.s32 	%r33, %r11, -3, %r30;
	mul.wide.s32 	%rd18, %r32, 4;
	add.s64 	%rd19, %rd10, %rd18;
	add.s32 	%r34, %r29, %r18;
	add.s32 	%r35, %r34, 5;
	add.s32 	%r36, %r33, %r18;
	add.s32 	%r37, %r36, 5;
	mul.wide.s32 	%rd20, %r35, 4;
	add.s64 	%rd21, %rd10, %rd20;
	mul.wide.s32 	%rd22, %r11, 4;
	add.s64 	%rd23, %rd15, %rd22;
	mul.wide.s32 	%rd24, %r37, 4;
	add.s64 	%rd25, %rd10, %rd24;
	ld.global.f32 	%f3, [%rd25];
	fma.rn.f32 	%f4, %f2, %f3, %f1;
	st.global.f32 	[%rd17], %f4;
	ld.global.f32 	%f5, [%rd11+4];
	ld.global.f32 	%f6, [%rd19];
	fma.rn.f32 	%f7, %f5, %f6, %f4;
	st.global.f32 	[%rd17], %f7;
	ld.global.f32 	%f8, [%rd11+8];
	ld.global.f32 	%f9, [%rd15];
	fma.rn.f32 	%f10, %f8, %f9, %f7;
	st.global.f32 	[%rd17], %f10;
	ld.global.f32 	%f11, [%rd11+12];
	ld.global.f32 	%f12, [%rd23];
	fma.rn.f32 	%f13, %f11, %f12, %f10;
	st.global.f32 	[%rd17], %f13;
	ld.global.f32 	%f14, [%rd11+16];
	ld.global.f32 	%f15, [%rd21];
	fma.rn.f32 	%f16, %f14, %f15, %f13;
	st.global.f32 	[%rd17], %f16;
$L__BB1_3:
	ret;

}
	// .globl	lambda_crit_37068
.visible .entry lambda_crit_37068(
	.param .u64 .ptr .align 1 lambda_crit_37068_param_0,
	.param .u64 .ptr .align 1 lambda_crit_37068_param_1,
	.param .align 8 .b8 lambda_crit_37068_param_2[80],
	.param .u64 .ptr .align 1 lambda_crit_37068_param_3,
	.param .u64 .ptr .align 1 lambda_crit_37068_param_4
)
{
	.reg .pred 	%p<7>;
	.reg .b32 	%r<26>;
	.reg .b32 	%f<17>;
	.reg .b64 	%rd<19>;

	ld.param.u64 	%rd2, [lambda_crit_37068_param_1];
	ld.param.v2.u32 	{%r10, %r11}, [lambda_crit_37068_param_2+72];
	ld.param.u64 	%rd8, [lambda_crit_37068_param_3];
	ld.param.u64 	%rd9, [lambda_crit_37068_param_4];
	mov.u32 	%r12, %ctaid.x;
	mov.u32 	%r13, %ntid.x;
	mov.u32 	%r14, %tid.x;
	mad.lo.s32 	%r15, %r12, %r13, %r14;
	shl.b32 	%r16, %r10, 1;
	add.s32 	%r17, %r16, %r15;
	setp.eq.s32 	%p1, %r15, 0;
	mul.lo.s32 	%r18, %r10, 3;
	setp.ge.s32 	%p2, %r17, %r18;
	or.pred  	%p3, %p1, %p2;
	@%p3 bra 	$L__BB2_3;
	mov.u32 	%r19, %tid.y;
	mov.u32 	%r20, %ntid.y;
	mov.u32 	%r21, %ctaid.y;
	mad.lo.s32 	%r22, %r21, %r20, %r19;
	setp.lt.u32 	%p4, %r22, 2;
	add.s32 	%r23, %r11, -2;
	setp.ge.s32 	%p5, %r22, %r23;
	or.pred  	%p6, %p4, %p5;
	@%p6 bra 	$L__BB2_3;
	ld.param.u64 	%rd18, [lambda_crit_37068_param_0];
	cvta.to.global.u64 	%rd10, %rd18;
	mad.lo.s32 	%r24, %r10, %r22, %r17;
	cvta.to.global.u64 	%rd11, %rd9;
	mul.wide.s32 	%rd12, %r24, 4;
	add.s64 	%rd13, %rd11, %rd12;
	mov.b32 	%r25, 0;
	st.global.u32 	[%rd13+20], %r25;
	cvta.to.global.u64 	%rd14, %rd2;
	add.s64 	%rd15, %rd14, %rd12;
	cvta.to.global.u64 	%rd16, %rd8;
	add.s64 	%rd17, %rd16, %rd12;
	ld.global.f32 	%f1, [%rd17+20];
	ld.global.f32 	%f2, [%rd10];
	ld.global.f32 	%f3, [%rd15+12];
	fma.rn.f32 	%f4, %f2, %f3, %f1;
	st.global.f32 	[%rd17+20], %f4;
	ld.global.f32 	%f5, [%rd10+4];
	ld.global.f32 	%f6, [%rd15+16];
	fma.rn.f32 	%f7, %f5, %f6, %f4;
	st.global.f32 	[%rd17+20], %f7;
	ld.global.f32 	%f8, [%rd10+8];
	ld.global.f32 	%f9, [%rd15+20];
	fma.rn.f32 	%f10, %f8, %f9, %f7;
	st.global.f32 	[%rd17+20], %f10;
	ld.global.f32 	%f11, [%rd10+12];
	ld.global.f32 	%f12, [%rd15+24];
	fma.rn.f32 	%f13, %f11, %f12, %f10;
	st.global.f32 	[%rd17+20], %f13;
	ld.global.f32 	%f14, [%rd10+16];
	ld.global.f32 	%f15, [%rd15+28];
	fma.rn.f32 	%f16, %f14, %f15, %f13;
	st.global.f32 	[%rd17+20], %f16;
$L__BB2_3:
	ret;

}
	// .globl	lambda_crit_37448
.visible .entry lambda_crit_37448(
	.param .u64 .ptr .align 1 lambda_crit_37448_param_0,
	.param .u64 .ptr .align 1 lambda_crit_37448_param_1,
	.param .align 8 .b8 lambda_crit_37448_param_2[80],
	.param .u64 .ptr .align 1 lambda_crit_37448_param_3,
	.param .u64 .ptr .align 1 lambda_crit_37448_param_4
)
{
	.reg .pred 	%p<8>;
	.reg .b32 	%r<31>;
	.reg .b32 	%f<36>;
	.reg .b64 	%rd<32>;

	ld.param.u64 	%rd1, [lambda_crit_37448_param_0];
	ld.param.u64 	%rd2, [lambda_crit_37448_param_1];
	ld.param.v2.u32 	{%r12, %r13}, [lambda_crit_37448_param_2+72];
	ld.param.u64 	%rd8, [lambda_crit_37448_param_3];
	ld.param.u64 	%rd9, [lambda_crit_37448_param_4];
	mov.u32 	%r14, %ctaid.x;
	mov.u32 	%r15, %ntid.x;
	mov.u32 	%r16, %tid.x;
	shl.b32 	%r2, %r12, 1;
	mad.lo.s32 	%r17, %r14, %r15, %r16;
	add.s32 	%r3, %r2, %r17;
	setp.eq.s32 	%p1, %r17, 0;
	mul.lo.s32 	%r4, %r12, 3;
	setp.ge.s32 	%p2, %r3, %r4;
	or.pred  	%p3, %p1, %p2;
	@%p3 bra 	$L__BB3_3;
	mov.u32 	%r19, %tid.y;
	mov.u32 	%r20, %ntid.y;
	mov.u32 	%r21, %ctaid.y;
	mad.lo.s32 	%r22, %r21, %r20, %r19;
	setp.lt.u32 	%p4, %r22, 2;
	add.s32 	%r23, %r13, -2;
	setp.ge.s32 	%p5, %r22, %r23;
	or.pred  	%p6, %p4, %p5;
	@%p6 bra 	$L__BB3_3;
	mul.lo.s32 	%r24, %r12, %r22;
	add.s32 	%r25, %r3, %r24;
	cvta.to.global.u64 	%rd10, %rd8;
	mul.wide.s32 	%rd11, %r25, 4;
	add.s64 	%rd12, %rd10, %rd11;
	mov.b32 	%r26, 0;
	st.global.u32 	[%rd12+20], %r26;
	sub.s32 	%r27, %r24, %r12;
	cvta.to.global.u64 	%rd13, %rd9;
	cvt.s64.s32 	%rd14, %r27;
	cvt.s64.s32 	%rd15, %r3;
	add.s64 	%rd16, %rd15, %rd14;
	shl.b64 	%rd17, %rd16, 2;
	add.s64 	%rd18, %rd13, %rd17;
	ld.global.f32 	%f1, [%rd18+16];
	mov.f32 	%f2, 0f00000000;
	sub.f32 	%f3, %f2, %f1;
	st.global.f32 	[%rd12+20], %f3;
	add.s64 	%rd19, %rd13, %rd11;
	ld.global.f32 	%f4, [%rd19+16];
	add.f32 	%f5, %f4, %f4;
	sub.f32 	%f6, %f3, %f5;
	st.global.f32 	[%rd12+20], %f6;
	add.s32 	%r28, %r27, %r2;
	cvt.s64.s32 	%rd20, %r28;
	add.s64 	%rd21, %rd15, %rd20;
	shl.b64 	%rd22, %rd21, 2;
	add.s64 	%rd23, %rd13, %rd22;
	ld.global.f32 	%f7, [%rd23+16];
	sub.f32 	%f8, %f6, %f7;
	st.global.f32 	[%rd12+20], %f8;
	add.s32 	%r29, %r3, %r27;
	mul.wide.s32 	%rd24, %r29, 4;
	add.s64 	%rd25, %rd13, %rd24;
	ld.global.f32 	%f9, [%rd25+24];
	add.f32 	%f10, %f8, %f9;
	st.global.f32 	[%rd12+20], %f10;
	ld.global.f32 	%f11, [%rd19+24];
	fma.rn.f32 	%f12, %f11, 0f40000000, %f10;
	st.global.f32 	[%rd12+20], %f12;
	mul.wide.s32 	%rd26, %r12, 4;
	add.s64 	%rd27, %rd19, %rd26;
	ld.global.f32 	%f13, [%rd27+24];
	add.f32 	%f14, %f12, %f13;
	st.global.f32 	[%rd12+20], %f14;
	cvta.to.global.u64 	%rd28, %rd2;
	add.s64 	%rd29, %rd28, %rd11;
	st.global.u32 	[%rd29+20], %r26;
	ld.global.f32 	%f15, [%rd18+16];
	sub.f32 	%f16, %f2, %f15;
	st.global.f32 	[%rd29+20], %f16;
	ld.global.f32 	%f17, [%rd25+20];
	add.f32 	%f18, %f17, %f17;
	sub.f32 	%f19, %f16, %f18;
	st.global.f32 	[%rd29+20], %f19;
	ld.global.f32 	%f20, [%rd25+24];
	sub.f32 	%f21, %f19, %f20;
	st.global.f32 	[%rd29+20], %f21;
	ld.global.f32 	%f22, [%rd23+16];
	add.f32 	%f23, %f21, %f22;
	st.global.f32 	[%rd29+20], %f23;
	ld.global.f32 	%f24, [%rd27+20];
	fma.rn.f32 	%f25, %f24, 0f40000000, %f23;
	st.global.f32 	[%rd29+20], %f25;
	ld.global.f32 	%f26, [%rd27+24];
	add.f32 	%f27, %f25, %f26;
	st.global.f32 	[%rd29+20], %f27;
	add.s32 	%r30, %r3, 1;
	setp.lt.s32 	%p7, %r30, %r4;
	selp.f32 	%f28, 0f3F800000, 0f00000000, %p7;
	ld.global.f32 	%f29, [%rd12+20];
	mul.f32 	%f30, %f28, %f29;
	st.global.f32 	[%rd12+20], %f30;
	ld.global.f32 	%f31, [%rd29+20];
	mul.f32 	%f32, %f28, %f31;
	st.global.f32 	[%rd29+20], %f32;
	ld.global.f32 	%f33, [%rd12+20];
	mul.f32 	%f34, %f33, %f33;
	fma.rn.f32 	%f35, %f32, %f32, %f34;
	cvta.to.global.u64 	%rd30, %rd1;
	add.s64 	%rd31, %rd30, %rd11;
	st.global.f32 	[%rd31+20], %f35;
$L__BB3_3:
	ret;

}
	// .globl	lambda_36802
.visible .entry lambda_36802()
{


	ret;

}


// ===== COMPILED SASS (sm_100) =====

	.target	sm_100

	.elftype	@"ET_EXEC"


//--------------------- .note.nv.tkinfo           --------------------------
	.section	.note.nv.tkinfo,"",@"SHT_NOTE"
	.sectionflags	@"SHF_NOTE_NV_TKINFO"
	.tkinfo
        /*0018*/ 	.word	0x00000002
        /*0030*/ 	.string	""
        /*0030*/ 	.string	"ptxas"
        /*0030*/ 	.string	"Cuda compilation tools, release 13.0, V13.0.88"
        /*0030*/ 	.string	"Build cuda_13.0.r13.0/compiler.36424714_0"
        /*0030*/ 	.string	"-arch sm_100 -m 64 "



//--------------------- .note.nv.cuinfo           --------------------------
	.section	.note.nv.cuinfo,"",@"SHT_NOTE"
	.sectionflags	@"SHF_NOTE_NV_CUINFO"
        /*0018*/ 	.short	0x0002
        /*001a*/ 	.short	0x0064
        /*001c*/ 	.short	0x0082
	.zero		2


//--------------------- .nv.info                  --------------------------
	.section	.nv.info,"",@"SHT_CUDA_INFO"
	.align	4


	//----- nvinfo : EIATTR_REGCOUNT
	.align		4
        /*0000*/ 	.byte	0x04, 0x2f
        /*0002*/ 	.short	(.L_1 - .L_0)
	.align		4
.L_0:
        /*0004*/ 	.word	index@(lambda_crit_37781)
        /*0008*/ 	.word	0x00000011


	//----- nvinfo : EIATTR_FRAME_SIZE
	.align		4
.L_1:
        /*000c*/ 	.byte	0x04, 0x11
        /*000e*/ 	.short	(.L_3 - .L_2)
	.align		4
.L_2:
        /*0010*/ 	.word	index@(lambda_crit_37781)
        /*0014*/ 	.word	0x00000000


	//----- nvinfo : EIATTR_REGCOUNT
	.align		4
.L_3:
        /*0018*/ 	.byte	0x04, 0x2f
        /*001a*/ 	.short	(.L_5 - .L_4)
	.align		4
.L_4:
        /*001c*/ 	.word	index@(lambda_crit_37249)
        /*0020*/ 	.word	0x00000018


	//----- nvinfo : EIATTR_FRAME_SIZE
	.align		4
.L_5:
        /*0024*/ 	.byte	0x04, 0x11
        /*0026*/ 	.short	(.L_7 - .L_6)
	.align		4
.L_6:
        /*0028*/ 	.word	index@(lambda_crit_37249)
        /*002c*/ 	.word	0x00000000


	//----- nvinfo : EIATTR_REGCOUNT
	.align		4
.L_7:
        /*0030*/ 	.byte	0x04, 0x2f
        /*0032*/ 	.short	(.L_9 - .L_8)
	.align		4
.L_8:
        /*0034*/ 	.word	index@(lambda_crit_37068)
        /*0038*/ 	.word	0x00000010


	//----- nvinfo : EIATTR_FRAME_SIZE
	.align		4
.L_9:
        /*003c*/ 	.byte	0x04, 0x11
        /*003e*/ 	.short	(.L_11 - .L_10)
	.align		4
.L_10:
        /*0040*/ 	.word	index@(lambda_crit_37068)
        /*0044*/ 	.word	0x00000000


	//----- nvinfo : EIATTR_REGCOUNT
	.align		4
.L_11:
        /*0048*/ 	.byte	0x04, 0x2f
        /*004a*/ 	.short	(.L_13 - .L_12)
	.align		4
.L_12:
        /*004c*/ 	.word	index@(lambda_crit_37448)
        /*0050*/ 	.word	0x0000001c


	//----- nvinfo : EIATTR_FRAME_SIZE
	.align		4
.L_13:
        /*0054*/ 	.byte	0x04, 0x11
        /*0056*/ 	.short	(.L_15 - .L_14)
	.align		4
.L_14:
        /*0058*/ 	.word	index@(lambda_crit_37448)
        /*005c*/ 	.word	0x00000000


	//----- nvinfo : EIATTR_REGCOUNT
	.align		4
.L_15:
        /*0060*/ 	.byte	0x04, 0x2f
        /*0062*/ 	.short	(.L_17 - .L_16)
	.align		4
.L_16:
        /*0064*/ 	.word	index@(lambda_36802)
        /*0068*/ 	.word	0x00000004


	//----- nvinfo : EIATTR_FRAME_SIZE
	.align		4
.L_17:
        /*006c*/ 	.byte	0x04, 0x11
        /*006e*/ 	.short	(.L_19 - .L_18)
	.align		4
.L_18:
        /*0070*/ 	.word	index@(lambda_36802)
        /*0074*/ 	.word	0x00000000


	//----- nvinfo : EIATTR_MIN_STACK_SIZE
	.align		4
.L_19:
        /*0078*/ 	.byte	0x04, 0x12
        /*007a*/ 	.short	(.L_21 - .L_20)
	.align		4
.L_20:
        /*007c*/ 	.word	index@(lambda_36802)
        /*0080*/ 	.word	0x00000000


	//----- nvinfo : EIATTR_MIN_STACK_SIZE
	.align		4
.L_21:
        /*0084*/ 	.byte	0x04, 0x12
        /*0086*/ 	.short	(.L_23 - .L_22)
	.align		4
.L_22:
        /*0088*/ 	.word	index@(lambda_crit_37448)
        /*008c*/ 	.word	0x00000000


	//----- nvinfo : EIATTR_MIN_STACK_SIZE
	.align		4
.L_23:
        /*0090*/ 	.byte	0x04, 0x12
        /*0092*/ 	.short	(.L_25 - .L_24)
	.align		4
.L_24:
        /*0094*/ 	.word	index@(lambda_crit_37068)
        /*0098*/ 	.word	0x00000000


	//----- nvinfo : EIATTR_MIN_STACK_SIZE
	.align		4
.L_25:
        /*009c*/ 	.byte	0x04, 0x12
        /*009e*/ 	.short	(.L_27 - .L_26)
	.align		4
.L_26:
        /*00a0*/ 	.word	index@(lambda_crit_37249)
        /*00a4*/ 	.word	0x00000000


	//----- nvinfo : EIATTR_MIN_STACK_SIZE
	.align		4
.L_27:
        /*00a8*/ 	.byte	0x04, 0x12
        /*00aa*/ 	.short	(.L_29 - .L_28)
	.align		4
.L_28:
        /*00ac*/ 	.word	index@(lambda_crit_37781)
        /*00b0*/ 	.word	0x00000000
.L_29:


//--------------------- .nv.compat                --------------------------
	.section	.nv.compat,"",@"SHT_CUDA_COMPAT_INFO"
	.align	4
        /*0000*/ 	.byte	0x02, 0x09, 0x00, 0x00, 0x02, 0x02, 0x01, 0x00, 0x02, 0x05, 0x05, 0x00, 0x03, 0x07, 0x01, 0x01
        /*0010*/ 	.byte	0x02, 0x03, 0x00, 0x00, 0x02, 0x06, 0x01, 0x00, 0x04, 0x0b, 0x08, 0x00, 0x09, 0x00, 0x00, 0x00
        /*0020*/ 	.byte	0x00, 0x00, 0x00, 0x00


//--------------------- .nv.info.lambda_36802     --------------------------
	.section	.nv.info.lambda_36802,"",@"SHT_CUDA_INFO"
	.sectionflags	@""
	.align	4


	//----- nvinfo : EIATTR_CUDA_API_VERSION
	.align		4
        /*0000*/ 	.byte	0x04, 0x37
        /*0002*/ 	.short	(.L_31 - .L_30)
.L_30:
        /*0004*/ 	.word	0x00000082


	//----- nvinfo : EIATTR_SPARSE_MMA_MASK
	.align		4
.L_31:
        /*0008*/ 	.byte	0x03, 0x50
        /*000a*/ 	.short	0x0000


	//----- nvinfo : EIATTR_MAXREG_COUNT
	.align		4
        /*000c*/ 	.byte	0x03, 0x1b
        /*000e*/ 	.short	0x00ff


	//----- nvinfo : EIATTR_MERCURY_ISA_VERSION
	.align		4
        /*0010*/ 	.byte	0x03, 0x5f
        /*0012*/ 	.short	0x0101


	//----- nvinfo : EIATTR_VRC_CTA_INIT_COUNT
	.align		4
        /*0014*/ 	.byte	0x02, 0x4a
	.zero		1
	.zero		1


	//----- nvinfo : EIATTR_EXIT_INSTR_OFFSETS
	.align		4
        /*0018*/ 	.byte	0x04, 0x1c
        /*001a*/ 	.short	(.L_33 - .L_32)


	//   ....[0]....
.L_32:
        /*001c*/ 	.word	0x00000010


	//----- nvinfo : EIATTR_SW_WAR
	.align		4
.L_33:
        /*0020*/ 	.byte	0x04, 0x36
        /*0022*/ 	.short	(.L_35 - .L_34)
.L_34:
        /*0024*/ 	.word	0x00000008
.L_35:


//--------------------- .nv.info.lambda_crit_37448 --------------------------
	.section	.nv.info.lambda_crit_37448,"",@"SHT_CUDA_INFO"
	.sectionflags	@""
	.align	4


	//----- nvinfo : EIATTR_CUDA_API_VERSION
	.align		4
        /*0000*/ 	.byte	0x04, 0x37
        /*0002*/ 	.short	(.L_37 - .L_36)
.L_36:
        /*0004*/ 	.word	0x00000082


	//----- nvinfo : EIATTR_KPARAM_INFO
	.align		4
.L_37:
        /*0008*/ 	.byte	0x04, 0x17
        /*000a*/ 	.short	(.L_39 - .L_38)
.L_38:
        /*000c*/ 	.word	0x00000000
        /*0010*/ 	.short	0x0004
        /*0012*/ 	.short	0x0068
        /*0014*/ 	.byte	0x00, 0xf5, 0x21, 0x00


	//----- nvinfo : EIATTR_KPARAM_INFO
	.align		4
.L_39:
        /*0018*/ 	.byte	0x04, 0x17
        /*001a*/ 	.short	(.L_41 - .L_40)
.L_40:
        /*001c*/ 	.word	0x00000000
        /*0020*/ 	.short	0x0003
        /*0022*/ 	.short	0x0060
        /*0024*/ 	.byte	0x00, 0xf5, 0x21, 0x00


	//----- nvinfo : EIATTR_KPARAM_INFO
	.align		4
.L_41:
        /*0028*/ 	.byte	0x04, 0x17
        /*002a*/ 	.short	(.L_43 - .L_42)
.L_42:
        /*002c*/ 	.word	0x00000000
        /*0030*/ 	.short	0x0002
        /*0032*/ 	.short	0x0010
        /*0034*/ 	.byte	0x00, 0xf0, 0x41, 0x01


	//----- nvinfo : EIATTR_KPARAM_INFO
	.align		4
.L_43:
        /*0038*/ 	.byte	0x04, 0x17
        /*003a*/ 	.short	(.L_45 - .L_44)
.L_44:
        /*003c*/ 	.word	0x00000000
        /*0040*/ 	.short	0x0001
        /*0042*/ 	.short	0x0008
        /*0044*/ 	.byte	0x00, 0xf5, 0x21, 0x00


	//----- nvinfo : EIATTR_KPARAM_INFO
	.align		4
.L_45:
        /*0048*/ 	.byte	0x04, 0x17
        /*004a*/ 	.short	(.L_47 - .L_46)
.L_46:
        /*004c*/ 	.word	0x00000000
        /*0050*/ 	.short	0x0000
        /*0052*/ 	.short	0x0000
        /*0054*/ 	.byte	0x00, 0xf5, 0x21, 0x00


	//----- nvinfo : EIATTR_SPARSE_MMA_MASK
	.align		4
.L_47:
        /*0058*/ 	.byte	0x03, 0x50
        /*005a*/ 	.short	0x0000


	//----- nvinfo : EIATTR_MAXREG_COUNT
	.align		4
        /*005c*/ 	.byte	0x03, 0x1b
        /*005e*/ 	.short	0x00ff


	//----- nvinfo : EIATTR_MERCURY_ISA_VERSION
	.align		4
        /*0060*/ 	.byte	0x03, 0x5f
        /*0062*/ 	.short	0x0101


	//----- nvinfo : EIATTR_VRC_CTA_INIT_COUNT
	.align		4
        /*0064*/ 	.byte	0x02, 0x4a
	.zero		1
	.zero		1


	//----- nvinfo : EIATTR_EXIT_INSTR_OFFSETS
	.align		4
        /*0068*/ 	.byte	0x04, 0x1c
        /*006a*/ 	.short	(.L_49 - .L_48)


	//   ....[0]....
.L_48:
        /*006c*/ 	.word	0x000000a0


	//   ....[1]....
        /*0070*/ 	.word	0x00000130


	//   ....[2]....
        /*0074*/ 	.word	0x00000620


	//----- nvinfo : EIATTR_CBANK_PARAM_SIZE
	.align		4
.L_49:
        /*0078*/ 	.byte	0x03, 0x19
        /*007a*/ 	.short	0x0070


	//----- nvinfo : EIATTR_PARAM_CBANK
	.align		4
        /*007c*/ 	.byte	0x04, 0x0a
        /*007e*/ 	.short	(.L_51 - .L_50)
	.align		4
.L_50:
        /*0080*/ 	.word	index@(.nv.constant0.lambda_crit_37448)
        /*0084*/ 	.short	0x0380
        /*0086*/ 	.short	0x0070


	//----- nvinfo : EIATTR_SW_WAR
	.align		4
.L_51:
        /*0088*/ 	.byte	0x04, 0x36
        /*008a*/ 	.short	(.L_53 - .L_52)
.L_52:
        /*008c*/ 	.word	0x00000008
.L_53:


//--------------------- .nv.info.lambda_crit_37068 --------------------------
	.section	.nv.info.lambda_crit_37068,"",@"SHT_CUDA_INFO"
	.sectionflags	@""
	.align	4


	//----- nvinfo : EIATTR_CUDA_API_VERSION
	.align		4
        /*0000*/ 	.byte	0x04, 0x37
        /*0002*/ 	.short	(.L_55 - .L_54)
.L_54:
        /*0004*/ 	.word	0x00000082


	//----- nvinfo : EIATTR_KPARAM_INFO
	.align		4
.L_55:
        /*0008*/ 	.byte	0x04, 0x17
        /*000a*/ 	.short	(.L_57 - .L_56)
.L_56:
        /*000c*/ 	.word	0x00000000
        /*0010*/ 	.short	0x0004
        /*0012*/ 	.short	0x0068
        /*0014*/ 	.byte	0x00, 0xf5, 0x21, 0x00


	//----- nvinfo : EIATTR_KPARAM_INFO
	.align		4
.L_57:
        /*0018*/ 	.byte	0x04, 0x17
        /*001a*/ 	.short	(.L_59 - .L_58)
.L_58:
        /*001c*/ 	.word	0x00000000
        /*0020*/ 	.short	0x0003
        /*0022*/ 	.short	0x0060
        /*0024*/ 	.byte	0x00, 0xf5, 0x21, 0x00


	//----- nvinfo : EIATTR_KPARAM_INFO
	.align		4
.L_59:
        /*0028*/ 	.byte	0x04, 0x17
        /*002a*/ 	.short	(.L_61 - .L_60)
.L_60:
        /*002c*/ 	.word	0x00000000
        /*0030*/ 	.short	0x0002
        /*0032*/ 	.short	0x0010
        /*0034*/ 	.byte	0x00, 0xf0, 0x41, 0x01


	//----- nvinfo : EIATTR_KPARAM_INFO
	.align		4
.L_61:
        /*0038*/ 	.byte	0x04, 0x17
        /*003a*/ 	.short	(.L_63 - .L_62)
.L_62:
        /*003c*/ 	.word	0x00000000
        /*0040*/ 	.short	0x0001
        /*0042*/ 	.short	0x0008
        /*0044*/ 	.byte	0x00, 0xf5, 0x21, 0x00


	//----- nvinfo : EIATTR_KPARAM_INFO
	.align		4
.L_63:
        /*0048*/ 	.byte	0x04, 0x17
        /*004a*/ 	.short	(.L_65 - .L_64)
.L_64:
        /*004c*/ 	.word	0x00000000
        /*0050*/ 	.short	0x0000
        /*0052*/ 	.short	0x0000
        /*0054*/ 	.byte	0x00, 0xf5, 0x21, 0x00


	//----- nvinfo : EIATTR_SPARSE_MMA_MASK
	.align		4
.L_65:
        /*0058*/ 	.byte	0x03, 0x50
        /*005a*/ 	.short	0x0000


	//----- nvinfo : EIATTR_MAXREG_COUNT
	.align		4
        /*005c*/ 	.byte	0x03, 0x1b
        /*005e*/ 	.short	0x00ff


	//----- nvinfo : EIATTR_MERCURY_ISA_VERSION
	.align		4
        /*0060*/ 	.byte	0x03, 0x5f
        /*0062*/ 	.short	0x0101


	//----- nvinfo : EIATTR_VRC_CTA_INIT_COUNT
	.align		4
        /*0064*/ 	.byte	0x02, 0x4a
	.zero		1
	.zero		1


	//----- nvinfo : EIATTR_EXIT_INSTR_OFFSETS
	.align		4
        /*0068*/ 	.byte	0x04, 0x1c
        /*006a*/ 	.short	(.L_67 - .L_66)


	//   ....[0]....
.L_66:
        /*006c*/ 	.word	0x000000a0


	//   ....[1]....
        /*0070*/ 	.word	0x00000130


	//   ....[2]....
        /*0074*/ 	.word	0x00000330


	//----- nvinfo : EIATTR_CBANK_PARAM_SIZE
	.align		4
.L_67:
        /*0078*/ 	.byte	0x03, 0x19
        /*007a*/ 	.short	0x0070


	//----- nvinfo : EIATTR_PARAM_CBANK
	.align		4
        /*007c*/ 	.byte	0x04, 0x0a
        /*007e*/ 	.short	(.L_69 - .L_68)
	.align		4
.L_68:
        /*0080*/ 	.word	index@(.nv.constant0.lambda_crit_37068)
        /*0084*/ 	.short	0x0380
        /*0086*/ 	.short	0x0070


	//----- nvinfo : EIATTR_SW_WAR
	.align		4
.L_69:
        /*0088*/ 	.byte	0x04, 0x36
        /*008a*/ 	.short	(.L_71 - .L_70)
.L_70:
        /*008c*/ 	.word	0x00000008
.L_71:


//--------------------- .nv.info.lambda_crit_37249 --------------------------
	.section	.nv.info.lambda_crit_37249,"",@"SHT_CUDA_INFO"
	.sectionflags	@""
	.align	4


	//----- nvinfo : EIATTR_CUDA_API_VERSION
	.align		4
        /*0000*/ 	.byte	0x04, 0x37
        /*0002*/ 	.short	(.L_73 - .L_72)
.L_72:
        /*0004*/ 	.word	0x00000082


	//----- nvinfo : EIATTR_KPARAM_INFO
	.align		4
.L_73:
        /*0008*/ 	.byte	0x04, 0x17
        /*000a*/ 	.short	(.L_75 - .L_74)
.L_74:
        /*000c*/ 	.word	0x00000000
        /*0010*/ 	.short	0x0004
        /*0012*/ 	.short	0x0068
        /*0014*/ 	.byte	0x00, 0xf5, 0x21, 0x00


	//----- nvinfo : EIATTR_KPARAM_INFO
	.align		4
.L_75:
        /*0018*/ 	.byte	0x04, 0x17
        /*001a*/ 	.short	(.L_77 - .L_76)
.L_76:
        /*001c*/ 	.word	0x00000000
        /*0020*/ 	.short	0x0003
        /*0022*/ 	.short	0x0060
        /*0024*/ 	.byte	0x00, 0xf5, 0x21, 0x00


	//----- nvinfo : EIATTR_KPARAM_INFO
	.align		4
.L_77:
        /*0028*/ 	.byte	0x04, 0x17
        /*002a*/ 	.short	(.L_79 - .L_78)
.L_78:
        /*002c*/ 	.word	0x00000000
        /*0030*/ 	.short	0x0002
        /*0032*/ 	.short	0x0010
        /*0034*/ 	.byte	0x00, 0xf0, 0x41, 0x01


	//----- nvinfo : EIATTR_KPARAM_INFO
	.align		4
.L_79:
        /*0038*/ 	.byte	0x04, 0x17
        /*003a*/ 	.short	(.L_81 - .L_80)
.L_80:
        /*003c*/ 	.word	0x00000000
        /*0040*/ 	.short	0x0001
        /*0042*/ 	.short	0x0008
        /*0044*/ 	.byte	0x00, 0xf5, 0x21, 0x00


	//----- nvinfo : EIATTR_KPARAM_INFO
	.align		4
.L_81:
        /*0048*/ 	.byte	0x04, 0x17
        /*004a*/ 	.short	(.L_83 - .L_82)
.L_82:
        /*004c*/ 	.word	0x00000000
        /*0050*/ 	.short	0x0000
        /*0052*/ 	.short	0x0000
        /*0054*/ 	.byte	0x00, 0xf5, 0x21, 0x00


	//----- nvinfo : EIATTR_SPARSE_MMA_MASK
	.align		4
.L_83:
        /*0058*/ 	.byte	0x03, 0x50
        /*005a*/ 	.short	0x0000


	//----- nvinfo : EIATTR_MAXREG_COUNT
	.align		4
        /*005c*/ 	.byte	0x03, 0x1b
        /*005e*/ 	.short	0x00ff


	//----- nvinfo : EIATTR_MERCURY_ISA_VERSION
	.align		4
        /*0060*/ 	.byte	0x03, 0x5f
        /*0062*/ 	.short	0x0101


	//----- nvinfo : EIATTR_VRC_CTA_INIT_COUNT
	.align		4
        /*0064*/ 	.byte	0x02, 0x4a
	.zero		1
	.zero		1


	//----- nvinfo : EIATTR_EXIT_INSTR_OFFSETS
	.align		4
        /*0068*/ 	.byte	0x04, 0x1c
        /*006a*/ 	.short	(.L_85 - .L_84)


	//   ....[0]....
.L_84:
        /*006c*/ 	.word	0x000000a0


	//   ....[1]....
        /*0070*/ 	.word	0x00000130


	//   ....[2]....
        /*0074*/ 	.word	0x000003f0


	//----- nvinfo : EIATTR_CBANK_PARAM_SIZE
	.align		4
.L_85:
        /*0078*/ 	.byte	0x03, 0x19
        /*007a*/ 	.short	0x0070


	//----- nvinfo : EIATTR_PARAM_CBANK
	.align		4
        /*007c*/ 	.byte	0x04, 0x0a
        /*007e*/ 	.short	(.L_87 - .L_86)
	.align		4
.L_86:
        /*0080*/ 	.word	index@(.nv.constant0.lambda_crit_37249)
        /*0084*/ 	.short	0x0380
        /*0086*/ 	.short	0x0070


	//----- nvinfo : EIATTR_SW_WAR
	.align		4
.L_87:
        /*0088*/ 	.byte	0x04, 0x36
        /*008a*/ 	.short	(.L_89 - .L_88)
.L_88:
        /*008c*/ 	.word	0x00000008
.L_89:


//--------------------- .nv.info.lambda_crit_37781 --------------------------
	.section	.nv.info.lambda_crit_37781,"",@"SHT_CUDA_INFO"
	.sectionflags	@""
	.align	4


	//----- nvinfo : EIATTR_CUDA_API_VERSION
	.align		4
        /*0000*/ 	.byte	0x04, 0x37
        /*0002*/ 	.short	(.L_91 - .L_90)
.L_90:
        /*0004*/ 	.word	0x00000082


	//----- nvinfo : EIATTR_KPARAM_INFO
	.align		4
.L_91:
        /*0008*/ 	.byte	0x04, 0x17
        /*000a*/ 	.short	(.L_93 - .L_92)
.L_92:
        /*000c*/ 	.word	0x00000000
        /*0010*/ 	.short	0x0006
        /*0012*/ 	.short	0x0078
        /*0014*/ 	.byte	0x00, 0xf5, 0x21, 0x00


	//----- nvinfo : EIATTR_KPARAM_INFO
	.align		4
.L_93:
        /*0018*/ 	.byte	0x04, 0x17
        /*001a*/ 	.short	(.L_95 - .L_94)
.L_94:
        /*001c*/ 	.word	0x00000000
        /*0020*/ 	.short	0x0005
        /*0022*/ 	.short	0x0028
        /*0024*/ 	.byte	0x00, 0xf0, 0x41, 0x01


	//----- nvinfo : EIATTR_KPARAM_INFO
	.align		4
.L_95:
        /*0028*/ 	.byte	0x04, 0x17
        /*002a*/ 	.short	(.L_97 - .L_96)
.L_96:
        /*002c*/ 	.word	0x00000000
        /*0030*/ 	.short	0x0004
        /*0032*/ 	.short	0x0020
        /*0034*/ 	.byte	0x00, 0xf0, 0x11, 0x00


	//----- nvinfo : EIATTR_KPARAM_INFO
	.align		4
.L_97:
        /*0038*/ 	.byte	0x04, 0x17
        /*003a*/ 	.short	(.L_99 - .L_98)
.L_98:
        /*003c*/ 	.word	0x00000000
        /*0040*/ 	.short	0x0003
        /*0042*/ 	.short	0x0018
        /*0044*/ 	.byte	0x00, 0xf5, 0x21, 0x00


	//----- nvinfo : EIATTR_KPARAM_INFO
	.align		4
.L_99:
        /*0048*/ 	.byte	0x04, 0x17
        /*004a*/ 	.short	(.L_101 - .L_100)
.L_100:
        /*004c*/ 	.word	0x00000000
        /*0050*/ 	.short	0x0002
        /*0052*/ 	.short	0x0010
        /*0054*/ 	.byte	0x00, 0xf5, 0x21, 0x00


	//----- nvinfo : EIATTR_KPARAM_INFO
	.align		4
.L_101:
        /*0058*/ 	.byte	0x04, 0x17
        /*005a*/ 	.short	(.L_103 - .L_102)
.L_102:
        /*005c*/ 	.word	0x00000000
        /*0060*/ 	.short	0x0001
        /*0062*/ 	.short	0x0008
        /*0064*/ 	.byte	0x00, 0xf5, 0x21, 0x00


	//----- nvinfo : EIATTR_KPARAM_INFO
	.align		4
.L_103:
        /*0068*/ 	.byte	0x04, 0x17
        /*006a*/ 	.short	(.L_105 - .L_104)
.L_104:
        /*006c*/ 	.word	0x00000000
        /*0070*/ 	.short	0x0000
        /*0072*/ 	.short	0x0000
        /*0074*/ 	.byte	0x00, 0xf0, 0x11, 0x00


	//----- nvinfo : EIATTR_SPARSE_MMA_MASK
	.align		4
.L_105:
        /*0078*/ 	.byte	0x03, 0x50
        /*007a*/ 	.short	0x0000


	//----- nvinfo : EIATTR_MAXREG_COUNT
	.align		4
        /*007c*/ 	.byte	0x03, 0x1b
        /*007e*/ 	.short	0x00ff


	//----- nvinfo : EIATTR_MERCURY_ISA_VERSION
	.align		4
        /*0080*/ 	.byte	0x03, 0x5f
        /*0082*/ 	.short	0x0101


	//----- nvinfo : EIATTR_VRC_CTA_INIT_COUNT
	.align		4
        /*0084*/ 	.byte	0x02, 0x4a
	.zero		1
	.zero		1


	//----- nvinfo : EIATTR_EXIT_INSTR_OFFSETS
	.align		4
        /*0088*/ 	.byte	0x04, 0x1c
        /*008a*/ 	.short	(.L_107 - .L_106)


	//   ....[0]....
.L_106:
        /*008c*/ 	.word	0x000000a0


	//   ....[1]....
        /*0090*/ 	.word	0x00000130


	//   ....[2]....
        /*0094*/ 	.word	0x00000720


	//----- nvinfo : EIATTR_CBANK_PARAM_SIZE
	.align		4
.L_107:
        /*0098*/ 	.byte	0x03, 0x19
        /*009a*/ 	.short	0x0080


	//----- nvinfo : EIATTR_PARAM_CBANK
	.align		4
        /*009c*/ 	.byte	0x04, 0x0a
        /*009e*/ 	.short	(.L_109 - .L_108)
	.align		4
.L_108:
        /*00a0*/ 	.word	index@(.nv.constant0.lambda_crit_37781)
        /*00a4*/ 	.short	0x0380
        /*00a6*/ 	.short	0x0080


	//----- nvinfo : EIATTR_SW_WAR
	.align		4
.L_109:
        /*00a8*/ 	.byte	0x04, 0x36
        /*00aa*/ 	.short	(.L_111 - .L_110)
.L_110:
        /*00ac*/ 	.word	0x00000008
.L_111:


//--------------------- .nv.callgraph             --------------------------
	.section	.nv.callgraph,"",@"SHT_CUDA_CALLGRAPH"
	.align	4
	.sectionentsize	8
	.align		4
        /*0000*/ 	.word	0x00000000
	.align		4
        /*0004*/ 	.word	0xffffffff
	.align		4
        /*0008*/ 	.word	0x00000000
	.align		4
        /*000c*/ 	.word	0xfffffffe
	.align		4
        /*0010*/ 	.word	0x00000000
	.align		4
        /*0014*/ 	.word	0xfffffffd
	.align		4
        /*0018*/ 	.word	0x00000000
	.align		4
        /*001c*/ 	.word	0xfffffffc


//--------------------- .text.lambda_36802        --------------------------
	.section	.text.lambda_36802,"ax",@progbits
	.align	128
        .global         lambda_36802
        .type           lambda_36802,@function
        .size           lambda_36802,(.L_x_5 - lambda_36802)
        .other          lambda_36802,@"STO_CUDA_ENTRY STV_DEFAULT"
lambda_36802:
.text.lambda_36802:
[----:B------:R-:W-:Y:S01]  /*0000*/  LDC R1, c[0x0][0x37c] ;  /* 0x0000df00ff017b82 */ /* 0x000fe20000000800 */
[----:B------:R-:W-:Y:S05]  /*0010*/  EXIT ;  /* 0x000000000000794d */ /* 0x000fea0003800000 */
.L_x_0:
[----:B------:R-:W-:-:S00]  /*0020*/  BRA `(.L_x_0) ;  /* 0xfffffffc00fc7947 */ /* 0x000fc0000383ffff */
[----:B------:R-:W-:-:S00]  /*0030*/  NOP ;  /* 0x0000000000007918 */ /* 0x000fc00000000000 */
        /* <DEDUP_REMOVED lines=12> */
.L_x_5:


//--------------------- .text.lambda_crit_37448   --------------------------
	.section	.text.lambda_crit_37448,"ax",@progbits
	.align	128
        .global         lambda_crit_37448
        .type           lambda_crit_37448,@function
        .size           lambda_crit_37448,(.L_x_6 - lambda_crit_37448)
        .other          lambda_crit_37448,@"STO_CUDA_ENTRY STV_DEFAULT"
lambda_crit_37448:
.text.lambda_crit_37448:
[----:B------:R-:W-:Y:S01]  /*0000*/  LDC R1, c[0x0][0x37c] ;  /* 0x0000df00ff017b82 */ /* 0x000fe20000000800 */
[----:B------:R-:W0:Y:S07]  /*0010*/  S2R R3, SR_TID.X ;  /* 0x0000000000037919 */ /* 0x000e2e0000002100 */
[----:B------:R-:W0:Y:S08]  /*0020*/  S2UR UR4, SR_CTAID.X ;  /* 0x00000000000479c3 */ /* 0x000e300000002500 */
[----:B------:R-:W0:Y:S08]  /*0030*/  LDC R0, c[0x0][0x360] ;  /* 0x0000d800ff007b82 */ /* 0x000e300000000800 */
[----:B------:R-:W1:Y:S01]  /*0040*/  LDC R15, c[0x0][0x3d8] ;  /* 0x0000f600ff0f7b82 */ /* 0x000e620000000800 */
[----:B0-----:R-:W-:Y:S01]  /*0050*/  IMAD R0, R0, UR4, R3 ;  /* 0x0000000400007c24 */ /* 0x001fe2000f8e0203 */
[----:B-1----:R-:W-:-:S04]  /*0060*/  LEA R9, R15, R15, 0x1 ;  /* 0x0000000f0f097211 */ /* 0x002fc800078e08ff */
[----:B------:R-:W-:-:S04]  /*0070*/  LEA R8, R15, R0, 0x1 ;  /* 0x000000000f087211 */ /* 0x000fc800078e08ff */
[----:B------:R-:W-:-:S04]  /*0080*/  ISETP.GE.AND P0, PT, R8, R9, PT ;  /* 0x000000090800720c */ /* 0x000fc80003f06270 */
[----:B------:R-:W-:-:S13]  /*0090*/  ISETP.EQ.OR P0, PT, R0, RZ, P0 ;  /* 0x000000ff0000720c */ /* 0x000fda0000702670 */
[----:B------:R-:W-:Y:S05]  /*00a0*/  @P0 EXIT ;  /* 0x000000000000094d */ /* 0x000fea0003800000 */
[----:B------:R-:W0:Y:S01]  /*00b0*/  S2R R0, SR_TID.Y ;  /* 0x0000000000007919 */ /* 0x000e220000002200 */
[----:B------:R-:W1:Y:S01]  /*00c0*/  LDCU UR4, c[0x0][0x3dc] ;  /* 0x00007b80ff0477ac */ /* 0x000e620008000800 */
[----:B------:R-:W0:Y:S01]  /*00d0*/  S2R R3, SR_CTAID.Y ;  /* 0x0000000000037919 */ /* 0x000e220000002600 */
[----:B------:R-:W0:Y:S01]  /*00e0*/  LDCU UR5, c[0x0][0x364] ;  /* 0x00006c80ff0577ac */ /* 0x000e220008000800 */
[----:B-1----:R-:W-:Y:S01]  /*00f0*/  UIADD3 UR4, UPT, UPT, UR4, -0x2, URZ ;  /* 0xfffffffe04047890 */ /* 0x002fe2000fffe0ff */
[----:B0-----:R-:W-:-:S05]  /*0100*/  IMAD R0, R3, UR5, R0 ;  /* 0x0000000503007c24 */ /* 0x001fca000f8e0200 */
[----:B------:R-:W-:-:S04]  /*0110*/  ISETP.GE.AND P0, PT, R0, UR4, PT ;  /* 0x0000000400007c0c */ /* 0x000fc8000bf06270 */
[----:B------:R-:W-:-:S13]  /*0120*/  ISETP.LT.U32.OR P0, PT, R0, 0x2, P0 ;  /* 0x000000020000780c */ /* 0x000fda0000701470 */
[----:B------:R-:W-:Y:S05]  /*0130*/  @P0 EXIT ;  /* 0x000000000000094d */ /* 0x000fea0003800000 */
[----:B------:R-:W0:Y:S01]  /*0140*/  LDC.64 R4, c[0x0][0x3e0] ;  /* 0x0000f800ff047b82 */ /* 0x000e220000000a00 */
[----:B------:R-:W1:Y:S01]  /*0150*/  LDCU.64 UR6, c[0x0][0x3e8] ;  /* 0x00007d00ff0677ac */ /* 0x000e620008000a00 */
[CC--:B------:R-:W-:Y:S01]  /*0160*/  IMAD R17, R0.reuse, R15.reuse, -R15 ;  /* 0x0000000f00117224 */ /* 0x0c0fe200078e0a0f */
[--C-:B------:R-:W-:Y:S01]  /*0170*/  SHF.R.S32.HI R14, RZ, 0x1f, R8.reuse ;  /* 0x0000001fff0e7819 */ /* 0x100fe20000011408 */
[----:B------:R-:W-:Y:S01]  /*0180*/  IMAD R0, R0, R15, R8 ;  /* 0x0000000f00007224 */ /* 0x000fe200078e0208 */
[----:B------:R-:W2:Y:S02]  /*0190*/  LDCU.64 UR4, c[0x0][0x358] ;  /* 0x00006b00ff0477ac */ /* 0x000ea40008000a00 */
[----:B------:R-:W-:Y:S01]  /*01a0*/  IADD3 R3, P0, PT, R8, R17, RZ ;  /* 0x0000001108037210 */ /* 0x000fe20007f1e0ff */
[----:B------:R-:W3:Y:S03]  /*01b0*/  LDC.64 R12, c[0x0][0x3e8] ;  /* 0x0000fa00ff0c7b82 */ /* 0x000ee60000000a00 */
[----:B------:R-:W-:-:S02]  /*01c0*/  LEA.HI.X.SX32 R6, R17, R14, 0x1, P0 ;  /* 0x0000000e11067211 */ /* 0x000fc400000f0eff */
[----:B-1----:R-:W-:-:S04]  /*01d0*/  LEA R2, P0, R3, UR6, 0x2 ;  /* 0x0000000603027c11 */ /* 0x002fc8000f8010ff */
[----:B------:R-:W-:Y:S01]  /*01e0*/  LEA.HI.X R3, R3, UR7, R6, 0x2, P0 ;  /* 0x0000000703037c11 */ /* 0x000fe200080f1406 */
[----:B0-----:R-:W-:-:S05]  /*01f0*/  IMAD.WIDE R4, R0, 0x4, R4 ;  /* 0x0000000400047825 */ /* 0x001fca00078e0204 */
[----:B--2---:R-:W-:Y:S04]  /*0200*/  STG.E desc[UR4][R4.64+0x14], RZ ;  /* 0x000014ff04007986 */ /* 0x004fe8000c101904 */
[----:B------:R-:W2:Y:S01]  /*0210*/  LDG.E R6, desc[UR4][R2.64+0x10] ;  /* 0x0000100402067981 */ /* 0x000ea2000c1e1900 */
[----:B---3--:R-:W-:Y:S01]  /*0220*/  IMAD.WIDE R10, R0, 0x4, R12 ;  /* 0x00000004000a7825 */ /* 0x008fe200078e020c */
[----:B------:R-:W-:-:S03]  /*0230*/  LEA R21, R15, R17, 0x1 ;  /* 0x000000110f157211 */ /* 0x000fc600078e08ff */
[----:B--2---:R-:W-:-:S05]  /*0240*/  FADD R19, RZ, -R6 ;  /* 0x80000006ff137221 */ /* 0x004fca0000000000 */
[----:B------:R0:W-:Y:S04]  /*0250*/  STG.E desc[UR4][R4.64+0x14], R19 ;  /* 0x0000141304007986 */ /* 0x0001e8000c101904 */
[----:B------:R-:W2:Y:S01]  /*0260*/  LDG.E R7, desc[UR4][R10.64+0x10] ;  /* 0x000010040a077981 */ /* 0x000ea2000c1e1900 */
[----:B------:R-:W-:-:S04]  /*0270*/  IADD3 R16, P0, PT, R8, R21, RZ ;  /* 0x0000001508107210 */ /* 0x000fc80007f1e0ff */
[----:B------:R-:W-:Y:S02]  /*0280*/  LEA.HI.X.SX32 R21, R21, R14, 0x1, P0 ;  /* 0x0000000e15157211 */ /* 0x000fe400000f0eff */
[----:B------:R-:W-:Y:S01]  /*0290*/  LEA R6, P0, R16, UR6, 0x2 ;  /* 0x0000000610067c11 */ /* 0x000fe2000f8010ff */
[----:B--2---:R-:W-:-:S03]  /*02a0*/  FADD R14, R7, R7 ;  /* 0x00000007070e7221 */ /* 0x004fc60000000000 */
[----:B------:R-:W-:Y:S01]  /*02b0*/  LEA.HI.X R7, R16, UR7, R21, 0x2, P0 ;  /* 0x0000000710077c11 */ /* 0x000fe200080f1415 */
[----:B------:R-:W-:-:S05]  /*02c0*/  FADD R21, R19, -R14 ;  /* 0x8000000e13157221 */ /* 0x000fca0000000000 */
[----:B------:R1:W-:Y:S04]  /*02d0*/  STG.E desc[UR4][R4.64+0x14], R21 ;  /* 0x0000141504007986 */ /* 0x0003e8000c101904 */
[----:B------:R-:W0:Y:S01]  /*02e0*/  LDG.E R14, desc[UR4][R6.64+0x10] ;  /* 0x00001004060e7981 */ /* 0x000e22000c1e1900 */
[----:B------:R-:W-:-:S05]  /*02f0*/  IADD3 R17, PT, PT, R8, R17, RZ ;  /* 0x0000001108117210 */ /* 0x000fca0007ffe0ff */
[----:B------:R-:W-:Y:S02]  /*0300*/  IMAD.WIDE R12, R17, 0x4, R12 ;  /* 0x00000004110c7825 */ /* 0x000fe400078e020c */
[----:B------:R-:W2:Y:S02]  /*0310*/  LDC.64 R16, c[0x0][0x388] ;  /* 0x0000e200ff107b82 */ /* 0x000ea40000000a00 */
[----:B0-----:R-:W-:-:S05]  /*0320*/  FADD R19, R21, -R14 ;  /* 0x8000000e15137221 */ /* 0x001fca0000000000 */
[----:B------:R0:W-:Y:S04]  /*0330*/  STG.E desc[UR4][R4.64+0x14], R19 ;  /* 0x0000141304007986 */ /* 0x0001e8000c101904 */
[----:B------:R-:W3:Y:S02]  /*0340*/  LDG.E R14, desc[UR4][R12.64+0x18] ;  /* 0x000018040c0e7981 */ /* 0x000ee4000c1e1900 */
[----:B---3--:R-:W-:-:S05]  /*0350*/  FADD R23, R19, R14 ;  /* 0x0000000e13177221 */ /* 0x008fca0000000000 */
[----:B------:R3:W-:Y:S04]  /*0360*/  STG.E desc[UR4][R4.64+0x14], R23 ;  /* 0x0000141704007986 */ /* 0x0007e8000c101904 */
[----:B------:R-:W4:Y:S02]  /*0370*/  LDG.E R14, desc[UR4][R10.64+0x18] ;  /* 0x000018040a0e7981 */ /* 0x000f24000c1e1900 */
[----:B----4-:R-:W-:Y:S01]  /*0380*/  FFMA R25, R14, 2, R23 ;  /* 0x400000000e197823 */ /* 0x010fe20000000017 */
[----:B------:R-:W-:-:S04]  /*0390*/  IMAD.WIDE R14, R15, 0x4, R10 ;  /* 0x000000040f0e7825 */ /* 0x000fc800078e020a */
[----:B------:R-:W-:Y:S04]  /*03a0*/  STG.E desc[UR4][R4.64+0x14], R25 ;  /* 0x0000141904007986 */ /* 0x000fe8000c101904 */
[----:B------:R-:W1:Y:S01]  /*03b0*/  LDG.E R18, desc[UR4][R14.64+0x18] ;  /* 0x000018040e127981 */ /* 0x000e62000c1e1900 */
[----:B--2---:R-:W-:-:S04]  /*03c0*/  IMAD.WIDE R16, R0, 0x4, R16 ;  /* 0x0000000400107825 */ /* 0x004fc800078e0210 */
[----:B-1----:R-:W-:-:S05]  /*03d0*/  FADD R21, R25, R18 ;  /* 0x0000001219157221 */ /* 0x002fca0000000000 */
[----:B------:R-:W-:Y:S04]  /*03e0*/  STG.E desc[UR4][R4.64+0x14], R21 ;  /* 0x0000141504007986 */ /* 0x000fe8000c101904 */
[----:B------:R-:W-:Y:S04]  /*03f0*/  STG.E desc[UR4][R16.64+0x14], RZ ;  /* 0x000014ff10007986 */ /* 0x000fe8000c101904 */
[----:B------:R-:W2:Y:S02]  /*0400*/  LDG.E R2, desc[UR4][R2.64+0x10] ;  /* 0x0000100402027981 */ /* 0x000ea4000c1e1900 */
[----:B--2---:R-:W-:-:S05]  /*0410*/  FADD R11, RZ, -R2 ;  /* 0x80000002ff0b7221 */ /* 0x004fca0000000000 */
[----:B------:R1:W-:Y:S04]  /*0420*/  STG.E desc[UR4][R16.64+0x14], R11 ;  /* 0x0000140b10007986 */ /* 0x0003e8000c101904 */
[----:B------:R-:W2:Y:S02]  /*0430*/  LDG.E R10, desc[UR4][R12.64+0x14] ;  /* 0x000014040c0a7981 */ /* 0x000ea4000c1e1900 */
[----:B--2---:R-:W-:-:S04]  /*0440*/  FADD R10, R10, R10 ;  /* 0x0000000a0a0a7221 */ /* 0x004fc80000000000 */
[----:B0-----:R-:W-:-:S05]  /*0450*/  FADD R19, R11, -R10 ;  /* 0x8000000a0b137221 */ /* 0x001fca0000000000 */
[----:B------:R0:W-:Y:S04]  /*0460*/  STG.E desc[UR4][R16.64+0x14], R19 ;  /* 0x0000141310007986 */ /* 0x0001e8000c101904 */
[----:B------:R-:W3:Y:S02]  /*0470*/  LDG.E R10, desc[UR4][R12.64+0x18] ;  /* 0x000018040c0a7981 */ /* 0x000ee4000c1e1900 */
[----:B---3--:R-:W-:-:S05]  /*0480*/  FADD R23, R19, -R10 ;  /* 0x8000000a13177221 */ /* 0x008fca0000000000 */
[----:B------:R-:W-:Y:S04]  /*0490*/  STG.E desc[UR4][R16.64+0x14], R23 ;  /* 0x0000141710007986 */ /* 0x000fe8000c101904 */
[----:B------:R-:W2:Y:S02]  /*04a0*/  LDG.E R6, desc[UR4][R6.64+0x10] ;  /* 0x0000100406067981 */ /* 0x000ea4000c1e1900 */
[----:B--2---:R-:W-:-:S05]  /*04b0*/  FADD R3, R23, R6 ;  /* 0x0000000617037221 */ /* 0x004fca0000000000 */
[----:B------:R2:W-:Y:S04]  /*04c0*/  STG.E desc[UR4][R16.64+0x14], R3 ;  /* 0x0000140310007986 */ /* 0x0005e8000c101904 */
[----:B------:R-:W1:Y:S02]  /*04d0*/  LDG.E R2, desc[UR4][R14.64+0x14] ;  /* 0x000014040e027981 */ /* 0x000e64000c1e1900 */
[----:B-1----:R-:W-:-:S05]  /*04e0*/  FFMA R11, R2, 2, R3 ;  /* 0x40000000020b7823 */ /* 0x002fca0000000003 */
[----:B------:R-:W-:Y:S04]  /*04f0*/  STG.E desc[UR4][R16.64+0x14], R11 ;  /* 0x0000140b10007986 */ /* 0x000fe8000c101904 */
[----:B------:R-:W0:Y:S01]  /*0500*/  LDG.E R2, desc[UR4][R14.64+0x18] ;  /* 0x000018040e027981 */ /* 0x000e22000c1e1900 */
[----:B------:R-:W-:Y:S01]  /*0510*/  IADD3 R8, PT, PT, R8, 0x1, RZ ;  /* 0x0000000108087810 */ /* 0x000fe20007ffe0ff */
[----:B0-----:R-:W-:-:S05]  /*0520*/  FADD R19, R11, R2 ;  /* 0x000000020b137221 */ /* 0x001fca0000000000 */
[----:B------:R-:W-:Y:S04]  /*0530*/  STG.E desc[UR4][R16.64+0x14], R19 ;  /* 0x0000141310007986 */ /* 0x000fe8000c101904 */
[----:B------:R-:W3:Y:S01]  /*0540*/  LDG.E R13, desc[UR4][R4.64+0x14] ;  /* 0x00001404040d7981 */ /* 0x000ee2000c1e1900 */
[----:B------:R-:W-:-:S04]  /*0550*/  ISETP.GE.AND P0, PT, R8, R9, PT ;  /* 0x000000090800720c */ /* 0x000fc80003f06270 */
[----:B------:R-:W-:-:S05]  /*0560*/  FSEL R2, RZ, 1, P0 ;  /* 0x3f800000ff027808 */ /* 0x000fca0000000000 */
[----:B---3--:R-:W-:-:S05]  /*0570*/  FMUL R13, R2, R13 ;  /* 0x0000000d020d7220 */ /* 0x008fca0000400000 */
[----:B------:R-:W-:Y:S04]  /*0580*/  STG.E desc[UR4][R4.64+0x14], R13 ;  /* 0x0000140d04007986 */ /* 0x000fe8000c101904 */
[----:B--2---:R-:W2:Y:S02]  /*0590*/  LDG.E R3, desc[UR4][R16.64+0x14] ;  /* 0x0000140410037981 */ /* 0x004ea4000c1e1900 */
[----:B--2---:R-:W-:Y:S02]  /*05a0*/  FMUL R7, R2, R3 ;  /* 0x0000000302077220 */ /* 0x004fe40000400000 */
[----:B------:R-:W0:Y:S03]  /*05b0*/  LDC.64 R2, c[0x0][0x380] ;  /* 0x0000e000ff027b82 */ /* 0x000e260000000a00 */
[----:B------:R-:W-:Y:S04]  /*05c0*/  STG.E desc[UR4][R16.64+0x14], R7 ;  /* 0x0000140710007986 */ /* 0x000fe8000c101904 */
[----:B------:R-:W2:Y:S01]  /*05d0*/  LDG.E R6, desc[UR4][R4.64+0x14] ;  /* 0x0000140404067981 */ /* 0x000ea2000c1e1900 */
[----:B0-----:R-:W-:-:S04]  /*05e0*/  IMAD.WIDE R2, R0, 0x4, R2 ;  /* 0x0000000400027825 */ /* 0x001fc800078e0202 */
[----:B--2---:R-:W-:-:S04]  /*05f0*/  FMUL R6, R6, R6 ;  /* 0x0000000606067220 */ /* 0x004fc80000400000 */
[----:B------:R-:W-:-:S05]  /*0600*/  FFMA R9, R7, R7, R6 ;  /* 0x0000000707097223 */ /* 0x000fca0000000006 */
[----:B------:R-:W-:Y:S01]  /*0610*/  STG.E desc[UR4][R2.64+0x14], R9 ;  /* 0x0000140902007986 */ /* 0x000fe2000c101904 */
[----:B------:R-:W-:Y:S05]  /*0620*/  EXIT ;  /* 0x000000000000794d */ /* 0x000fea0003800000 */
.L_x_1:
        /* <DEDUP_REMOVED lines=13> */
.L_x_6:


//--------------------- .text.lambda_crit_37068   --------------------------
	.section	.text.lambda_crit_37068,"ax",@progbits
	.align	128
        .global         lambda_crit_37068
        .type           lambda_crit_37068,@function
        .size           lambda_crit_37068,(.L_x_7 - lambda_crit_37068)
        .other          lambda_crit_37068,@"STO_CUDA_ENTRY STV_DEFAULT"
lambda_crit_37068:
.text.lambda_crit_37068:
        /* <DEDUP_REMOVED lines=22> */
[----:B------:R-:W-:-:S06]  /*0160*/  IMAD R11, R11, R13, R10 ;  /* 0x0000000d0b0b7224 */ /* 0x000fcc00078e020a */
[----:B------:R-:W2:Y:S08]  /*0170*/  LDC.64 R4, c[0x0][0x388] ;  /* 0x0000e200ff047b82 */ /* 0x000eb00000000a00 */
[----:B------:R-:W3:Y:S08]  /*0180*/  LDC.64 R6, c[0x0][0x3e0] ;  /* 0x0000f800ff067b82 */ /* 0x000ef00000000a00 */
[----:B------:R-:W4:Y:S01]  /*0190*/  LDC.64 R2, c[0x0][0x380] ;  /* 0x0000e000ff027b82 */ /* 0x000f220000000a00 */
[----:B0-----:R-:W-:-:S05]  /*01a0*/  IMAD.WIDE R8, R11, 0x4, R8 ;  /* 0x000000040b087825 */ /* 0x001fca00078e0208 */
[----:B-1----:R0:W-:Y:S01]  /*01b0*/  STG.E desc[UR4][R8.64+0x14], RZ ;  /* 0x000014ff08007986 */ /* 0x0021e2000c101904 */
[----:B--2---:R-:W-:-:S05]  /*01c0*/  IMAD.WIDE R4, R11, 0x4, R4 ;  /* 0x000000040b047825 */ /* 0x004fca00078e0204 */
[----:B------:R-:W2:Y:S01]  /*01d0*/  LDG.E R10, desc[UR4][R4.64+0xc] ;  /* 0x00000c04040a7981 */ /* 0x000ea2000c1e1900 */
[----:B---3--:R-:W-:-:S05]  /*01e0*/  IMAD.WIDE R6, R11, 0x4, R6 ;  /* 0x000000040b067825 */ /* 0x008fca00078e0206 */
[----:B------:R-:W2:Y:S04]  /*01f0*/  LDG.E R0, desc[UR4][R6.64+0x14] ;  /* 0x0000140406007981 */ /* 0x000ea8000c1e1900 */
[----:B----4-:R-:W2:Y:S02]  /*0200*/  LDG.E R11, desc[UR4][R2.64] ;  /* 0x00000004020b7981 */ /* 0x010ea4000c1e1900 */
[----:B--2---:R-:W-:-:S05]  /*0210*/  FFMA R11, R11, R10, R0 ;  /* 0x0000000a0b0b7223 */ /* 0x004fca0000000000 */
[----:B------:R1:W-:Y:S04]  /*0220*/  STG.E desc[UR4][R6.64+0x14], R11 ;  /* 0x0000140b06007986 */ /* 0x0003e8000c101904 */
[----:B------:R-:W2:Y:S04]  /*0230*/  LDG.E R0, desc[UR4][R2.64+0x4] ;  /* 0x0000040402007981 */ /* 0x000ea8000c1e1900 */
[----:B------:R-:W2:Y:S02]  /*0240*/  LDG.E R10, desc[UR4][R4.64+0x10] ;  /* 0x00001004040a7981 */ /* 0x000ea4000c1e1900 */
[----:B--2---:R-:W-:-:S05]  /*0250*/  FFMA R13, R0, R10, R11 ;  /* 0x0000000a000d7223 */ /* 0x004fca000000000b */
[----:B------:R2:W-:Y:S04]  /*0260*/  STG.E desc[UR4][R6.64+0x14], R13 ;  /* 0x0000140d06007986 */ /* 0x0005e8000c101904 */
[----:B------:R-:W3:Y:S04]  /*0270*/  LDG.E R0, desc[UR4][R2.64+0x8] ;  /* 0x0000080402007981 */ /* 0x000ee8000c1e1900 */
[----:B0-----:R-:W3:Y:S02]  /*0280*/  LDG.E R8, desc[UR4][R4.64+0x14] ;  /* 0x0000140404087981 */ /* 0x001ee4000c1e1900 */
[----:B---3--:R-:W-:-:S05]  /*0290*/  FFMA R9, R0, R8, R13 ;  /* 0x0000000800097223 */ /* 0x008fca000000000d */
[----:B------:R-:W-:Y:S04]  /*02a0*/  STG.E desc[UR4][R6.64+0x14], R9 ;  /* 0x0000140906007986 */ /* 0x000fe8000c101904 */
[----:B------:R-:W1:Y:S04]  /*02b0*/  LDG.E R0, desc[UR4][R2.64+0xc] ;  /* 0x00000c0402007981 */ /* 0x000e68000c1e1900 */
[----:B------:R-:W1:Y:S02]  /*02c0*/  LDG.E R8, desc[UR4][R4.64+0x18] ;  /* 0x0000180404087981 */ /* 0x000e64000c1e1900 */
[----:B-1----:R-:W-:-:S05]  /*02d0*/  FFMA R11, R0, R8, R9 ;  /* 0x00000008000b7223 */ /* 0x002fca0000000009 */
[----:B------:R-:W-:Y:S04]  /*02e0*/  STG.E desc[UR4][R6.64+0x14], R11 ;  /* 0x0000140b06007986 */ /* 0x000fe8000c101904 */
[----:B------:R-:W2:Y:S04]  /*02f0*/  LDG.E R0, desc[UR4][R2.64+0x10] ;  /* 0x0000100402007981 */ /* 0x000ea8000c1e1900 */
[----:B------:R-:W2:Y:S02]  /*0300*/  LDG.E R8, desc[UR4][R4.64+0x1c] ;  /* 0x00001c0404087981 */ /* 0x000ea4000c1e1900 */
[----:B--2---:R-:W-:-:S05]  /*0310*/  FFMA R13, R0, R8, R11 ;  /* 0x00000008000d7223 */ /* 0x004fca000000000b */
[----:B------:R-:W-:Y:S01]  /*0320*/  STG.E desc[UR4][R6.64+0x14], R13 ;  /* 0x0000140d06007986 */ /* 0x000fe2000c101904 */
[----:B------:R-:W-:Y:S05]  /*0330*/  EXIT ;  /* 0x000000000000794d */ /* 0x000fea0003800000 */
.L_x_2:
        /* <DEDUP_REMOVED lines=12> */
.L_x_7:


//--------------------- .text.lambda_crit_37249   --------------------------
	.section	.text.lambda_crit_37249,"ax",@progbits
	.align	128
        .global         lambda_crit_37249
        .type           lambda_crit_37249,@function
        .size           lambda_crit_37249,(.L_x_8 - lambda_crit_37249)
        .other          lambda_crit_37249,@"STO_CUDA_ENTRY STV_DEFAULT"
lambda_crit_37249:
.text.lambda_crit_37249:
        /* <DEDUP_REMOVED lines=21> */
[CC--:B------:R-:W-:Y:S01]  /*0150*/  IMAD R12, R13.reuse, R8.reuse, -R8 ;  /* 0x000000080d0c7224 */ /* 0x0c0fe200078e0a08 */
[----:B------:R-:W1:Y:S01]  /*0160*/  LDCU.64 UR4, c[0x0][0x358] ;  /* 0x00006b00ff0477ac */ /* 0x000e620008000a00 */
[----:B------:R-:W-:-:S03]  /*0170*/  IMAD R13, R13, R8, R0 ;  /* 0x000000080d0d7224 */ /* 0x000fc600078e0200 */
[----:B------:R-:W-:Y:S02]  /*0180*/  IADD3 R9, PT, PT, R9, R12, RZ ;  /* 0x0000000c09097210 */ /* 0x000fe40007ffe0ff */
[----:B------:R-:W2:Y:S01]  /*0190*/  LDC.64 R4, c[0x0][0x388] ;  /* 0x0000e200ff047b82 */ /* 0x000ea20000000a00 */
[----:B------:R-:W-:Y:S02]  /*01a0*/  IADD3 R13, PT, PT, R13, 0x5, RZ ;  /* 0x000000050d0d7810 */ /* 0x000fe40007ffe0ff */
[----:B------:R-:W-:-:S05]  /*01b0*/  IADD3 R15, PT, PT, R9, -R8, RZ ;  /* 0x80000008090f7210 */ /* 0x000fca0007ffe0ff */
[----:B------:R-:W3:Y:S01]  /*01c0*/  LDC.64 R6, c[0x0][0x3e8] ;  /* 0x0000fa00ff067b82 */ /* 0x000ee20000000a00 */
[----:B------:R-:W-:-:S05]  /*01d0*/  IMAD R15, R8, -0x3, R15 ;  /* 0xfffffffd080f7824 */ /* 0x000fca00078e020f */
[----:B------:R-:W-:Y:S02]  /*01e0*/  IADD3 R15, PT, PT, R15, 0x5, R0 ;  /* 0x000000050f0f7810 */ /* 0x000fe40007ffe000 */
[----:B------:R-:W4:Y:S01]  /*01f0*/  LDC.64 R2, c[0x0][0x380] ;  /* 0x0000e000ff027b82 */ /* 0x000f220000000a00 */
[----:B0-----:R-:W-:-:S05]  /*0200*/  IMAD.WIDE R10, R13, 0x4, R10 ;  /* 0x000000040d0a7825 */ /* 0x001fca00078e020a */
[----:B-1----:R0:W-:Y:S01]  /*0210*/  STG.E desc[UR4][R10.64], RZ ;  /* 0x000000ff0a007986 */ /* 0x0021e2000c101904 */
[----:B--2---:R-:W-:-:S06]  /*0220*/  IMAD.WIDE R16, R15, 0x4, R4 ;  /* 0x000000040f107825 */ /* 0x004fcc00078e0204 */
[----:B------:R-:W2:Y:S01]  /*0230*/  LDG.E R16, desc[UR4][R16.64] ;  /* 0x0000000410107981 */ /* 0x000ea2000c1e1900 */
[----:B---3--:R-:W-:-:S05]  /*0240*/  IMAD.WIDE R6, R13, 0x4, R6 ;  /* 0x000000040d067825 */ /* 0x008fca00078e0206 */
[----:B------:R-:W2:Y:S04]  /*0250*/  LDG.E R14, desc[UR4][R6.64] ;  /* 0x00000004060e7981 */ /* 0x000ea8000c1e1900 */
[----:B----4-:R-:W2:Y:S01]  /*0260*/  LDG.E R15, desc[UR4][R2.64] ;  /* 0x00000004020f7981 */ /* 0x010ea2000c1e1900 */
[----:B------:R-:W-:Y:S01]  /*0270*/  IADD3 R19, PT, PT, R12, 0x5, R0 ;  /* 0x000000050c137810 */ /* 0x000fe20007ffe000 */
[----:B--2---:R-:W-:-:S04]  /*0280*/  FFMA R21, R15, R16, R14 ;  /* 0x000000100f157223 */ /* 0x004fc8000000000e */
[--C-:B------:R-:W-:Y:S01]  /*0290*/  IMAD.WIDE R14, R19, 0x4, R4.reuse ;  /* 0x00000004130e7825 */ /* 0x100fe200078e0204 */
[----:B------:R-:W-:Y:S05]  /*02a0*/  STG.E desc[UR4][R6.64], R21 ;  /* 0x0000001506007986 */ /* 0x000fea000c101904 */
[----:B------:R-:W2:Y:S04]  /*02b0*/  LDG.E R14, desc[UR4][R14.64] ;  /* 0x000000040e0e7981 */ /* 0x000ea8000c1e1900 */
[----:B------:R-:W2:Y:S01]  /*02c0*/  LDG.E R12, desc[UR4][R2.64+0x4] ;  /* 0x00000404020c7981 */ /* 0x000ea2000c1e1900 */
[----:B0-----:R-:W-:-:S04]  /*02d0*/  IMAD.WIDE R10, R13, 0x4, R4 ;  /* 0x000000040d0a7825 */ /* 0x001fc800078e0204 */
[----:B--2---:R-:W-:-:S05]  /*02e0*/  FFMA R19, R12, R14, R21 ;  /* 0x0000000e0c137223 */ /* 0x004fca0000000015 */
[----:B------:R-:W-:Y:S04]  /*02f0*/  STG.E desc[UR4][R6.64], R19 ;  /* 0x0000001306007986 */ /* 0x000fe8000c101904 */
[----:B------:R-:W2:Y:S04]  /*0300*/  LDG.E R13, desc[UR4][R10.64] ;  /* 0x000000040a0d7981 */ /* 0x000ea8000c1e1900 */
[----:B------:R-:W2:Y:S02]  /*0310*/  LDG.E R12, desc[UR4][R2.64+0x8] ;  /* 0x00000804020c7981 */ /* 0x000ea4000c1e1900 */
[----:B--2---:R-:W-:Y:S01]  /*0320*/  FFMA R17, R12, R13, R19 ;  /* 0x0000000d0c117223 */ /* 0x004fe20000000013 */
[----:B------:R-:W-:-:S04]  /*0330*/  IMAD.WIDE R12, R8, 0x4, R10 ;  /* 0x00000004080c7825 */ /* 0x000fc800078e020a */
[----:B------:R-:W-:Y:S04]  /*0340*/  STG.E desc[UR4][R6.64], R17 ;  /* 0x0000001106007986 */ /* 0x000fe8000c101904 */
[----:B------:R-:W2:Y:S04]  /*0350*/  LDG.E R12, desc[UR4][R12.64] ;  /* 0x000000040c0c7981 */ /* 0x000ea8000c1e1900 */
[----:B------:R-:W2:Y:S01]  /*0360*/  LDG.E R8, desc[UR4][R2.64+0xc] ;  /* 0x00000c0402087981 */ /* 0x000ea2000c1e1900 */
[----:B------:R-:W-:-:S05]  /*0370*/  IADD3 R9, PT, PT, R9, 0x5, R0 ;  /* 0x0000000509097810 */ /* 0x000fca0007ffe000 */
[----:B------:R-:W-:-:S04]  /*0380*/  IMAD.WIDE R4, R9, 0x4, R4 ;  /* 0x0000000409047825 */ /* 0x000fc800078e0204 */
[----:B--2---:R-:W-:-:S05]  /*0390*/  FFMA R15, R8, R12, R17 ;  /* 0x0000000c080f7223 */ /* 0x004fca0000000011 */
[----:B------:R-:W-:Y:S04]  /*03a0*/  STG.E desc[UR4][R6.64], R15 ;  /* 0x0000000f06007986 */ /* 0x000fe8000c101904 */
[----:B------:R-:W2:Y:S04]  /*03b0*/  LDG.E R0, desc[UR4][R2.64+0x10] ;  /* 0x0000100402007981 */ /* 0x000ea8000c1e1900 */
[----:B------:R-:W2:Y:S02]  /*03c0*/  LDG.E R4, desc[UR4][R4.64] ;  /* 0x0000000404047981 */ /* 0x000ea4000c1e1900 */
[----:B--2---:R-:W-:-:S05]  /*03d0*/  FFMA R9, R0, R4, R15 ;  /* 0x0000000400097223 */ /* 0x004fca000000000f */
[----:B------:R-:W-:Y:S01]  /*03e0*/  STG.E desc[UR4][R6.64], R9 ;  /* 0x0000000906007986 */ /* 0x000fe2000c101904 */
[----:B------:R-:W-:Y:S05]  /*03f0*/  EXIT ;  /* 0x000000000000794d */ /* 0x000fea0003800000 */
.L_x_3:
        /* <DEDUP_REMOVED lines=16> */
.L_x_8:


//--------------------- .text.lambda_crit_37781   --------------------------
	.section	.text.lambda_crit_37781,"ax",@progbits
	.align	128
        .global         lambda_crit_37781
        .type           lambda_crit_37781,@function
        .size           lambda_crit_37781,(.L_x_9 - lambda_crit_37781)
        .other          lambda_crit_37781,@"STO_CUDA_ENTRY STV_DEFAULT"
lambda_crit_37781:
.text.lambda_crit_37781:
[----:B------:R-:W-:Y:S01]  /*0000*/  LDC R1, c[0x0][0x37c] ;  /* 0x0000df00ff017b82 */ /* 0x000fe20000000800 */
[----:B------:R-:W0:Y:S07]  /*0010*/  S2R R0, SR_TID.X ;  /* 0x0000000000007919 */ /* 0x000e2e0000002100 */
[----:B------:R-:W0:Y:S08]  /*0020*/  S2UR UR4, SR_CTAID.X ;  /* 0x00000000000479c3 */ /* 0x000e300000002500 */
[----:B------:R-:W0:Y:S08]  /*0030*/  LDC R3, c[0x0][0x360] ;  /* 0x0000d800ff037b82 */ /* 0x000e300000000800 */
[----:B------:R-:W1:Y:S01]  /*0040*/  LDC R2, c[0x0][0x3f0] ;  /* 0x0000fc00ff027b82 */ /* 0x000e620000000800 */
[----:B0-----:R-:W-:-:S02]  /*0050*/  IMAD R3, R3, UR4, R0 ;  /* 0x0000000403037c24 */ /* 0x001fc4000f8e0200 */
[C---:B-1----:R-:W-:Y:S02]  /*0060*/  IMAD R5, R2.reuse, 0x3, RZ ;  /* 0x0000000302057824 */ /* 0x042fe400078e02ff */
[----:B------:R-:W-:-:S05]  /*0070*/  IMAD R4, R2, 0x2, R3 ;  /* 0x0000000202047824 */ /* 0x000fca00078e0203 */
        /* <DEDUP_REMOVED lines=14> */
[----:B------:R-:W-:Y:S01]  /*0160*/  VIADD R4, R4, 0x5 ;  /* 0x0000000504047836 */ /* 0x000fe20000000000 */
[----:B------:R-:W2:Y:S03]  /*0170*/  LDCU UR6, c[0x0][0x3a0] ;  /* 0x00007400ff0677ac */ /* 0x000ea60008000800 */
[----:B------:R-:W-:Y:S02]  /*0180*/  IMAD R0, R3, R2, R4 ;  /* 0x0000000203007224 */ /* 0x000fe400078e0204 */
[----:B------:R-:W3:Y:S01]  /*0190*/  LDC.64 R8, c[0x0][0x388] ;  /* 0x0000e200ff087b82 */ /* 0x000ee20000000a00 */
[----:B------:R-:W4:Y:S01]  /*01a0*/  LDCU UR7, c[0x0][0x380] ;  /* 0x00007000ff0777ac */ /* 0x000f220008000800 */
[----:B0-----:R-:W-:-:S06]  /*01b0*/  IMAD.WIDE R6, R0, 0x4, R6 ;  /* 0x0000000400067825 */ /* 0x001fcc00078e0206 */
[----:B-1----:R-:W5:Y:S01]  /*01c0*/  LDG.E R6, desc[UR4][R6.64] ;  /* 0x0000000406067981 */ /* 0x002f62000c1e1900 */
[----:B---3--:R-:W-:-:S06]  /*01d0*/  IMAD.WIDE R8, R0, 0x4, R8 ;  /* 0x0000000400087825 */ /* 0x008fcc00078e0208 */
[----:B------:R-:W3:Y:S01]  /*01e0*/  LDG.E R8, desc[UR4][R8.64] ;  /* 0x0000000408087981 */ /* 0x000ee2000c1e1900 */
[----:B-----5:R-:W0:Y:S08]  /*01f0*/  F2I.TRUNC.NTZ R5, R6 ;  /* 0x0000000600057305 */ /* 0x020e30000020f100 */
[----:B---3--:R-:W1:Y:S01]  /*0200*/  F2I.TRUNC.NTZ R10, R8 ;  /* 0x00000008000a7305 */ /* 0x008e62000020f100 */
[----:B0-----:R-:W-:-:S05]  /*0210*/  IABS R13, R5 ;  /* 0x00000005000d7213 */ /* 0x001fca0000000000 */
[----:B------:R-:W-:Y:S01]  /*0220*/  IMAD R12, R13, 0x3505, RZ ;  /* 0x000035050d0c7824 */ /* 0x000fe200078e02ff */
[----:B-1----:R-:W-:-:S03]  /*0230*/  IABS R11, R10 ;  /* 0x0000000a000b7213 */ /* 0x002fc60000000000 */
[----:B------:R-:W-:Y:S01]  /*0240*/  IMAD R14, R13, 0x10000, R12 ;  /* 0x000100000d0e7824 */ /* 0x000fe200078e020c */
[----:B------:R-:W-:-:S04]  /*0250*/  SHF.L.U32 R11, R11, 0xf, RZ ;  /* 0x0000000f0b0b7819 */ /* 0x000fc800000006ff */
[----:B------:R-:W-:Y:S02]  /*0260*/  ISETP.GE.AND P1, PT, R14, R11, PT ;  /* 0x0000000b0e00720c */ /* 0x000fe40003f26270 */
[----:B------:R-:W-:Y:S02]  /*0270*/  LOP3.LUT R5, R10, R5, RZ, 0x3c, !PT ;  /* 0x000000050a057212 */ /* 0x000fe400078e3cff */
[----:B------:R-:W-:Y:S02]  /*0280*/  ISETP.GE.AND P0, PT, R11, R12, PT ;  /* 0x0000000c0b00720c */ /* 0x000fe40003f06270 */
[----:B------:R-:W-:Y:S02]  /*0290*/  SEL R8, RZ, 0x2, P1 ;  /* 0x00000002ff087807 */ /* 0x000fe40000800000 */
[----:B------:R-:W-:Y:S02]  /*02a0*/  SEL R6, RZ, 0x4, P0 ;  /* 0x00000004ff067807 */ /* 0x000fe40000000000 */
[----:B------:R-:W-:-:S05]  /*02b0*/  LEA.HI R5, R5, R8, RZ, 0x1 ;  /* 0x0000000805057211 */ /* 0x000fca00078f08ff */
[----:B------:R-:W-:Y:S02]  /*02c0*/  IMAD.IADD R5, R6, 0x1, R5 ;  /* 0x0000000106057824 */ /* 0x000fe400078e0205 */
[----:B------:R-:W0:Y:S03]  /*02d0*/  LDC.64 R6, c[0x0][0x398] ;  /* 0x0000e600ff067b82 */ /* 0x000e260000000a00 */
[----:B------:R-:W-:-:S04]  /*02e0*/  SHF.L.U32 R5, R5, 0x3, RZ ;  /* 0x0000000305057819 */ /* 0x000fc800000006ff */
[C---:B------:R-:W-:Y:S02]  /*02f0*/  ISETP.EQ.AND P4, PT, R5.reuse, -0x4, PT ;  /* 0xfffffffc0500780c */ /* 0x040fe40003f82270 */
[C---:B------:R-:W-:Y:S02]  /*0300*/  ISETP.EQ.AND P3, PT, R5.reuse, RZ, PT ;  /* 0x000000ff0500720c */ /* 0x040fe40003f62270 */
[C---:B------:R-:W-:Y:S02]  /*0310*/  ISETP.EQ.AND P2, PT, R5.reuse, 0x4, PT ;  /* 0x000000040500780c */ /* 0x040fe40003f42270 */
[C---:B------:R-:W-:Y:S02]  /*0320*/  ISETP.EQ.AND P1, PT, R5.reuse, 0x8, PT ;  /* 0x000000080500780c */ /* 0x040fe40003f22270 */
[----:B------:R-:W-:-:S05]  /*0330*/  ISETP.EQ.AND P0, PT, R5, 0xc, PT ;  /* 0x0000000c0500780c */ /* 0x000fca0003f02270 */
[----:B------:R-:W-:Y:S01]  /*0340*/  @P4 IMAD.MOV.U32 R9, RZ, RZ, 0x1 ;  /* 0x00000001ff094424 */ /* 0x000fe200078e00ff */
[C---:B------:R-:W-:Y:S01]  /*0350*/  ISETP.EQ.AND P4, PT, R5.reuse, 0x10, PT ;  /* 0x000000100500780c */ /* 0x040fe20003f82270 */
[----:B------:R-:W-:Y:S02]  /*0360*/  @P3 IMAD.MOV.U32 R8, RZ, RZ, 0x1 ;  /* 0x00000001ff083424 */ /* 0x000fe400078e00ff */
[----:B------:R-:W-:Y:S01]  /*0370*/  @P3 IMAD.MOV.U32 R9, RZ, RZ, 0x1 ;  /* 0x00000001ff093424 */ /* 0x000fe200078e00ff */
[----:B------:R-:W-:Y:S01]  /*0380*/  @P2 MOV R8, 0x1 ;  /* 0x0000000100082802 */ /* 0x000fe20000000f00 */
[----:B------:R-:W-:Y:S01]  /*0390*/  @P1 IMAD.MOV.U32 R8, RZ, RZ, -0x1 ;  /* 0xffffffffff081424 */ /* 0x000fe200078e00ff */
[C---:B------:R-:W-:Y:S02]  /*03a0*/  ISETP.EQ.AND P3, PT, R5.reuse, 0x14, PT ;  /* 0x000000140500780c */ /* 0x040fe40003f62270 */
[----:B------:R-:W-:Y:S01]  /*03b0*/  @P2 MOV R9, 0xffffffff ;  /* 0xffffffff00092802 */ /* 0x000fe20000000f00 */
[----:B------:R-:W-:Y:S01]  /*03c0*/  @P1 IMAD.MOV.U32 R9, RZ, RZ, 0x1 ;  /* 0x00000001ff091424 */ /* 0x000fe200078e00ff */
[C---:B------:R-:W-:Y:S01]  /*03d0*/  ISETP.EQ.AND P2, PT, R5.reuse, 0x18, PT ;  /* 0x000000180500780c */ /* 0x040fe20003f42270 */
[----:B------:R-:W-:Y:S01]  /*03e0*/  @P0 IMAD.MOV.U32 R8, RZ, RZ, 0x1 ;  /* 0x00000001ff080424 */ /* 0x000fe200078e00ff */
[C---:B------:R-:W-:Y:S01]  /*03f0*/  ISETP.EQ.AND P1, PT, R5.reuse, 0x1c, PT ;  /* 0x0000001c0500780c */ /* 0x040fe20003f22270 */
[----:B------:R-:W-:Y:S01]  /*0400*/  @P0 IMAD.MOV.U32 R9, RZ, RZ, RZ ;  /* 0x000000ffff090224 */ /* 0x000fe200078e00ff */
[----:B------:R-:W-:-:S02]  /*0410*/  ISETP.EQ.AND P0, PT, R5, 0x20, PT ;  /* 0x000000200500780c */ /* 0x000fc40003f02270 */
[----:B------:R-:W-:Y:S02]  /*0420*/  @P4 MOV R8, RZ ;  /* 0x000000ff00084202 */ /* 0x000fe40000000f00 */
[----:B------:R-:W-:Y:S01]  /*0430*/  @P4 MOV R9, 0x1 ;  /* 0x0000000100094802 */ /* 0x000fe20000000f00 */
[----:B------:R-:W-:Y:S01]  /*0440*/  @P3 IMAD.MOV.U32 R8, RZ, RZ, 0x1 ;  /* 0x00000001ff083424 */ /* 0x000fe200078e00ff */
[C---:B------:R-:W-:Y:S01]  /*0450*/  ISETP.EQ.AND P4, PT, R5.reuse, 0x24, PT ;  /* 0x000000240500780c */ /* 0x040fe20003f82270 */
[----:B------:R-:W-:Y:S01]  /*0460*/  @P3 IMAD.MOV.U32 R9, RZ, RZ, RZ ;  /* 0x000000ffff093224 */ /* 0x000fe200078e00ff */
[C---:B------:R-:W-:Y:S01]  /*0470*/  ISETP.EQ.AND P3, PT, R5.reuse, 0x28, PT ;  /* 0x000000280500780c */ /* 0x040fe20003f62270 */
[----:B------:R-:W-:Y:S02]  /*0480*/  @P2 IMAD.MOV.U32 R8, RZ, RZ, RZ ;  /* 0x000000ffff082224 */ /* 0x000fe400078e00ff */
[----:B------:R-:W-:Y:S01]  /*0490*/  @P2 IMAD.MOV.U32 R9, RZ, RZ, 0x1 ;  /* 0x00000001ff092424 */ /* 0x000fe200078e00ff */
[----:B------:R-:W-:Y:S01]  /*04a0*/  @P1 MOV R8, 0x1 ;  /* 0x0000000100081802 */ /* 0x000fe20000000f00 */
[----:B------:R-:W-:Y:S01]  /*04b0*/  @P0 IMAD.MOV.U32 R8, RZ, RZ, 0x1 ;  /* 0x00000001ff080424 */ /* 0x000fe200078e00ff */
[----:B------:R-:W-:-:S02]  /*04c0*/  ISETP.EQ.AND P2, PT, R5, 0x2c, PT ;  /* 0x0000002c0500780c */ /* 0x000fc40003f42270 */
[----:B------:R-:W-:Y:S01]  /*04d0*/  @P1 MOV R9, 0x1 ;  /* 0x0000000100091802 */ /* 0x000fe20000000f00 */
[----:B------:R-:W-:Y:S01]  /*04e0*/  @P0 IMAD.MOV.U32 R9, RZ, RZ, RZ ;  /* 0x000000ffff090224 */ /* 0x000fe200078e00ff */
[C---:B------:R-:W-:Y:S02]  /*04f0*/  ISETP.EQ.AND P1, PT, R5.reuse, 0x30, PT ;  /* 0x000000300500780c */ /* 0x040fe40003f22270 */
[----:B------:R-:W-:Y:S01]  /*0500*/  ISETP.EQ.AND P0, PT, R5, 0x34, PT ;  /* 0x000000340500780c */ /* 0x000fe20003f02270 */
[----:B------:R-:W-:Y:S01]  /*0510*/  @P4 IMAD.MOV.U32 R8, RZ, RZ, RZ ;  /* 0x000000ffff084224 */ /* 0x000fe200078e00ff */
[----:B------:R-:W-:Y:S01]  /*0520*/  @P3 MOV R8, 0x1 ;  /* 0x0000000100083802 */ /* 0x000fe20000000f00 */
[----:B------:R-:W-:Y:S01]  /*0530*/  @P4 IMAD.MOV.U32 R9, RZ, RZ, 0x1 ;  /* 0x00000001ff094424 */ /* 0x000fe200078e00ff */
[----:B------:R-:W-:-:S03]  /*0540*/  @P3 MOV R9, RZ ;  /* 0x000000ff00093202 */ /* 0x000fc60000000f00 */
[----:B------:R-:W-:Y:S02]  /*0550*/  @P2 IMAD.MOV.U32 R8, RZ, RZ, RZ ;  /* 0x000000ffff082224 */ /* 0x000fe400078e00ff */
[----:B------:R-:W-:Y:S02]  /*0560*/  @P2 IMAD.MOV.U32 R9, RZ, RZ, 0x1 ;  /* 0x00000001ff092424 */ /* 0x000fe400078e00ff */
[----:B------:R-:W-:Y:S02]  /*0570*/  @P1 IMAD.MOV.U32 R8, RZ, RZ, 0x1 ;  /* 0x00000001ff081424 */ /* 0x000fe400078e00ff */
[----:B------:R-:W-:Y:S01]  /*0580*/  @P1 IMAD.MOV.U32 R9, RZ, RZ, RZ ;  /* 0x000000ffff091224 */ /* 0x000fe200078e00ff */
[----:B------:R-:W-:-:S04]  /*0590*/  @P0 MOV R8, RZ ;  /* 0x000000ff00080202 */ /* 0x000fc80000000f00 */
[----:B------:R-:W-:Y:S01]  /*05a0*/  MOV R10, R9 ;  /* 0x00000009000a7202 */ /* 0x000fe20000000f00 */
[----:B------:R-:W-:-:S03]  /*05b0*/  IMAD.MOV.U32 R11, RZ, RZ, R8 ;  /* 0x000000ffff0b7224 */ /* 0x000fc600078e0008 */
[CC--:B------:R-:W-:Y:S01]  /*05c0*/  IADD3 R9, PT, PT, R3.reuse, R10.reuse, RZ ;  /* 0x0000000a03097210 */ /* 0x0c0fe20007ffe0ff */
[C-C-:B------:R-:W-:Y:S01]  /*05d0*/  IMAD.IADD R8, R4.reuse, 0x1, R11.reuse ;  /* 0x0000000104087824 */ /* 0x140fe200078e020b */
[----:B------:R-:W-:Y:S01]  /*05e0*/  IADD3 R10, PT, PT, R3, -R10, RZ ;  /* 0x8000000a030a7210 */ /* 0x000fe20007ffe0ff */
[----:B------:R-:W-:Y:S02]  /*05f0*/  IMAD.IADD R11, R4, 0x1, -R11 ;  /* 0x00000001040b7824 */ /* 0x000fe400078e0a0b */
[----:B0-----:R-:W-:-:S04]  /*0600*/  IMAD.WIDE R4, R0, 0x4, R6 ;  /* 0x0000000400047825 */ /* 0x001fc800078e0206 */
[-C--:B------:R-:W-:Y:S02]  /*0610*/  IMAD R3, R9, R2.reuse, R8 ;  /* 0x0000000209037224 */ /* 0x080fe400078e0208 */
[----:B------:R-:W-:Y:S01]  /*0620*/  IMAD R11, R10, R2, R11 ;  /* 0x000000020a0b7224 */ /* 0x000fe200078e020b */
[----:B------:R-:W2:Y:S01]  /*0630*/  LDG.E R4, desc[UR4][R4.64] ;  /* 0x0000000404047981 */ /* 0x000ea2000c1e1900 */
[--C-:B------:R-:W-:Y:S01]  /*0640*/  IMAD.WIDE R2, R3, 0x4, R6.reuse ;  /* 0x0000000403027825 */ /* 0x100fe200078e0206 */
[----:B------:R-:W0:Y:S03]  /*0650*/  LDC.64 R8, c[0x0][0x390] ;  /* 0x0000e400ff087b82 */ /* 0x000e260000000a00 */
[----:B------:R-:W-:Y:S02]  /*0660*/  IMAD.WIDE R6, R11, 0x4, R6 ;  /* 0x000000040b067825 */ /* 0x000fe400078e0206 */
[----:B------:R-:W3:Y:S04]  /*0670*/  LDG.E R3, desc[UR4][R2.64] ;  /* 0x0000000402037981 */ /* 0x000ee8000c1e1900 */
[----:B------:R-:W5:Y:S01]  /*0680*/  LDG.E R7, desc[UR4][R6.64] ;  /* 0x0000000406077981 */ /* 0x000f62000c1e1900 */
[----:B--2---:R-:W-:-:S02]  /*0690*/  FSET.BF.GT.AND R10, R4, UR6, PT ;  /* 0x00000006040a7c0a */ /* 0x004fc4000b804000 */
[----:B----4-:R-:W-:Y:S02]  /*06a0*/  FSET.BF.GT.AND R11, R4, UR7, PT ;  /* 0x00000007040b7c0a */ /* 0x010fe4000b804000 */
[----:B---3--:R-:W-:-:S03]  /*06b0*/  FSET.BF.LT.AND R5, R3, R4, PT ;  /* 0x000000040305720a */ /* 0x008fc60003801000 */
[----:B------:R-:W-:Y:S01]  /*06c0*/  FFMA R10, R10, 14, R11 ;  /* 0x416000000a0a7823 */ /* 0x000fe2000000000b */
[----:B-----5:R-:W-:-:S03]  /*06d0*/  FSET.BF.LT.AND R4, R7, R4, PT ;  /* 0x000000040704720a */ /* 0x020fc60003801000 */
[----:B------:R-:W-:Y:S01]  /*06e0*/  FMUL R5, R5, R10 ;  /* 0x0000000a05057220 */ /* 0x000fe20000400000 */
[----:B0-----:R-:W-:-:S04]  /*06f0*/  IMAD.WIDE R2, R0, 0x4, R8 ;  /* 0x0000000400027825 */ /* 0x001fc800078e0208 */
[----:B------:R-:W-:-:S05]  /*0700*/  FMUL R5, R4, R5 ;  /* 0x0000000504057220 */ /* 0x000fca0000400000 */
[----:B------:R-:W-:Y:S01]  /*0710*/  STG.E desc[UR4][R2.64], R5 ;  /* 0x0000000502007986 */ /* 0x000fe2000c101904 */
[----:B------:R-:W-:Y:S05]  /*0720*/  EXIT ;  /* 0x000000000000794d */ /* 0x000fea0003800000 */
.L_x_4:
        /* <DEDUP_REMOVED lines=13> */
.L_x_9:


//--------------------- .nv.shared.reserved.0     --------------------------
	.section	.nv.shared.reserved.0,"aw",@nobits
	.weak		__nv_reservedSMEM_offset_0_alias
	.size		__nv_reservedSMEM_offset_0_alias, 0, 64
	.other		__nv_reservedSMEM_offset_0_alias,@"STO_CUDA_RESERVED_SHARED STV_DEFAULT"
__nv_reservedSMEM_offset_0_alias:
	.zero		0
	.zero		64


//--------------------- .nv.constant0.lambda_36802 --------------------------
	.section	.nv.constant0.lambda_36802,"a",@progbits
	.sectionflags	@""
	.align	4
.nv.constant0.lambda_36802:
	.zero		896


//--------------------- .nv.constant0.lambda_crit_37448 --------------------------
	.section	.nv.constant0.lambda_crit_37448,"a",@progbits
	.sectionflags	@""
	.align	4
.nv.constant0.lambda_crit_37448:
	.zero		1008


//--------------------- .nv.constant0.lambda_crit_37068 --------------------------
	.section	.nv.constant0.lambda_crit_37068,"a",@progbits
	.sectionflags	@""
	.align	4
.nv.constant0.lambda_crit_37068:
	.zero		1008


//--------------------- .nv.constant0.lambda_crit_37249 --------------------------
	.section	.nv.constant0.lambda_crit_37249,"a",@progbits
	.sectionflags	@""
	.align	4
.nv.constant0.lambda_crit_37249:
	.zero		1008


//--------------------- .nv.constant0.lambda_crit_37781 --------------------------
	.section	.nv.constant0.lambda_crit_37781,"a",@progbits
	.sectionflags	@""
	.align	4
.nv.constant0.lambda_crit_37781:
	.zero		1024


//--------------------- SYMBOLS --------------------------

	.type		.nv.reservedSmem.offset0,@object
	.size		.nv.reservedSmem.offset0,0x4
